// auto-generated by cutlass_sweep.conv — config: {"arch": "sm_100", "cluster_m": 1, "cluster_n": 1, "conv_kind": "wgrad", "dtype": "tf32", "ndim": 3, "tile_k": 64, "tile_m": 128, "tile_n": 64}
#include "cutlass/cutlass.h"
#include "cute/tensor.hpp"
#include "cutlass/kernel_hardware_info.hpp"
#include "cutlass/conv/convolution.h"
#include "cutlass/conv/dispatch_policy.hpp"
#include "cutlass/conv/collective/collective_builder.hpp"
#include "cutlass/conv/kernel/conv_universal.hpp"
#include "cutlass/conv/device/conv_universal_adapter.hpp"
#include "cutlass/epilogue/collective/collective_builder.hpp"

using namespace cute;
using Elem = cutlass::tfloat32_t;
using Acc  = float;
using LayoutAB = cutlass::layout::TensorNDHWC;
using LayoutC  = cutlass::layout::TensorKCSRT;
constexpr auto ConvOp = cutlass::conv::Operator::kWgrad;
using TileShape    = Shape<_128, Shape<_64>, Shape<_64>>;
using ClusterShape = Shape<_1, _1, _1>;

using CollectiveEpilogue = typename cutlass::epilogue::collective::CollectiveBuilder<
    cutlass::arch::Sm100, cutlass::arch::OpClassTensorOp,
    TileShape, ClusterShape,
    cutlass::epilogue::collective::EpilogueTileAuto,
    Acc, Acc,
    Elem, LayoutC, 128 / cutlass::sizeof_bits<Elem>::value,
    Elem, LayoutC, 128 / cutlass::sizeof_bits<Elem>::value,
    cutlass::epilogue::collective::EpilogueScheduleAuto
  >::CollectiveOp;

using CollectiveMainloop = typename cutlass::conv::collective::CollectiveBuilder<
    cutlass::arch::Sm100, cutlass::arch::OpClassTensorOp, ConvOp,
    Elem, LayoutAB, 128 / cutlass::sizeof_bits<Elem>::value,
    Elem, LayoutAB, 128 / cutlass::sizeof_bits<Elem>::value,
    Acc,
    TileShape, ClusterShape,
    cutlass::conv::collective::StageCountAutoCarveout<
        static_cast<int>(sizeof(typename CollectiveEpilogue::SharedStorage))>,
    cutlass::conv::collective::KernelScheduleAuto
  >::CollectiveOp;

using ProblemShape = cutlass::conv::ConvProblemShape<
    ConvOp, CollectiveMainloop::DispatchPolicy::NumSpatialDimensions>;
using ConvKernel = cutlass::conv::kernel::ConvUniversal<
    ProblemShape, CollectiveMainloop, CollectiveEpilogue>;
using Conv = cutlass::conv::device::ConvUniversalAdapter<ConvKernel>;

auto* _anchor = &cutlass::device_kernel<ConvKernel>;


// ===== COMPILED SASS (sm_100a) =====

	.target	sm_100a

	.elftype	@"ET_EXEC"


//--------------------- .note.nv.tkinfo           --------------------------
	.section	.note.nv.tkinfo,"",@"SHT_NOTE"
	.sectionflags	@"SHF_NOTE_NV_TKINFO"
	.tkinfo
        /*0018*/ 	.word	0x00000002
        /*0030*/ 	.string	""
        /*0030*/ 	.string	"ptxas"
        /*0030*/ 	.string	"Cuda compilation tools, release 13.0, V13.0.88"
        /*0030*/ 	.string	"Build cuda_13.0.r13.0/compiler.36424714_0"
        /*0030*/ 	.string	"-arch sm_100a -m 64 "



//--------------------- .note.nv.cuinfo           --------------------------
	.section	.note.nv.cuinfo,"",@"SHT_NOTE"
	.sectionflags	@"SHF_NOTE_NV_CUINFO"
        /*0018*/ 	.short	0x0002
        /*001a*/ 	.short	0x0064
        /*001c*/ 	.short	0x0082
	.zero		2


//--------------------- .nv.info                  --------------------------
	.section	.nv.info,"",@"SHT_CUDA_INFO"
	.align	4


	//----- nvinfo : EIATTR_REGCOUNT
	.align		4
        /*0000*/ 	.byte	0x04, 0x2f
        /*0002*/ 	.short	(.L_19 - .L_18)
	.align		4
.L_18:
        /*0004*/ 	.word	index@(_ZN7cutlass13device_kernelINS_4conv6kernel13ConvUniversalINS1_16ConvProblemShapeILNS1_8OperatorE2ELi3EEENS1_10collective14CollectiveConvINS1_47MainloopSm100TmaUmmaWarpSpecializedImplicitGemmILS5_2ELi4ELi3ELi1ELi2EN4cute5tupleIJNSA_1CILi1EEESD_SD_EEEEENSB_IJNSC_ILi128EEENSB_IJNSC_ILi64EEEEEESI_EEENS_10tfloat32_tESK_NSA_8TiledMMAINSA_8MMA_AtomIJNSA_17SM100_MMA_TF32_SSISK_SK_fLi128ELi64ELNSA_4UMMA5MajorE1ELSP_1ELNSO_7ScaleInE0ELSQ_0EEEEEENSA_6LayoutISE_NSB_IJNSC_ILi0EEESU_SU_EEEEENSB_IJNSA_10UnderscoreESX_SX_EEEEENS7_6detail27Sm100ImplicitGemmTileTraitsINSA_13SM90_TMA_LOADENSA_14ComposedLayoutINSA_7SwizzleILi2ELi5ELi2EEENSA_18smem_ptr_flag_bitsILi32EEENST_INSB_IJNSC_ILi32EEENSC_ILi4EEEEEENSB_IJSD_S18_EEEEEEEvEENS11_INSA_20SM90_TMA_LOAD_IM2COLES1D_vEEEENS_8epilogue10collective18CollectiveEpilogueINS1I_23Sm100TmaWarpSpecializedILi4ELi2ELi16ELb1ELb0EEEJSJ_NSB_IJNST_ISG_SD_EENST_INSC_ILi16EEESD_EEEEESK_NSB_IJlNSB_IJSD_lllEEESU_EEESK_S1S_NS1I_6fusion15FusionCallbacksIS1M_NS1T_17LinearCombinationISK_fSK_fLNS_15FloatRoundStyleE2EEESJ_S1Q_JEEENSA_5SM1004TMEM4LOAD26SM100_TMEM_LOAD_32dp32b16xES12_NS13_INS14_ILi2ELi4ELi3EEES17_NST_INSB_IJNSC_ILi8EEES1O_EEENSB_IJS1O_SD_EEEEEEENSA_39AutoVectorizingCopyWithAssumedAlignmentILi128EEENSA_14SM90_TMA_STOREES28_S2A_S2A_EEEvvEEEEvNT_6ParamsE)
        /*0008*/ 	.word	0x0000004f


	//----- nvinfo : EIATTR_FRAME_SIZE
	.align		4
.L_19:
        /*000c*/ 	.byte	0x04, 0x11
        /*000e*/ 	.short	(.L_21 - .L_20)
	.align		4
.L_20:
        /*0010*/ 	.word	index@($__internal_2_$__cuda_sm10x_tcgen05_guardrail_trap_unallocated_columns_being_dealloced)
        /*0014*/ 	.word	0x00000008


	//----- nvinfo : EIATTR_FRAME_SIZE
	.align		4
.L_21:
        /*0018*/ 	.byte	0x04, 0x11
        /*001a*/ 	.short	(.L_23 - .L_22)
	.align		4
.L_22:
        /*001c*/ 	.word	index@($__internal_1_$__cuda_sm10x_tcgen05_guardrail_trap_phase_invalid_during_alloc)
        /*0020*/ 	.word	0x00000008


	//----- nvinfo : EIATTR_FRAME_SIZE
	.align		4
.L_23:
        /*0024*/ 	.byte	0x04, 0x11
        /*0026*/ 	.short	(.L_25 - .L_24)
	.align		4
.L_24:
        /*0028*/ 	.word	index@($__internal_0_$__cuda_sm10x_tcgen05_guardrail_trap_col_being_dealloced_not_returned_by_alloc)
        /*002c*/ 	.word	0x00000008


	//----- nvinfo : EIATTR_FRAME_SIZE
	.align		4
.L_25:
        /*0030*/ 	.byte	0x04, 0x11
        /*0032*/ 	.short	(.L_27 - .L_26)
	.align		4
.L_26:
        /*0034*/ 	.word	index@(_ZN7cutlass13device_kernelINS_4conv6kernel13ConvUniversalINS1_16ConvProblemShapeILNS1_8OperatorE2ELi3EEENS1_10collective14CollectiveConvINS1_47MainloopSm100TmaUmmaWarpSpecializedImplicitGemmILS5_2ELi4ELi3ELi1ELi2EN4cute5tupleIJNSA_1CILi1EEESD_SD_EEEEENSB_IJNSC_ILi128EEENSB_IJNSC_ILi64EEEEEESI_EEENS_10tfloat32_tESK_NSA_8TiledMMAINSA_8MMA_AtomIJNSA_17SM100_MMA_TF32_SSISK_SK_fLi128ELi64ELNSA_4UMMA5MajorE1ELSP_1ELNSO_7ScaleInE0ELSQ_0EEEEEENSA_6LayoutISE_NSB_IJNSC_ILi0EEESU_SU_EEEEENSB_IJNSA_10UnderscoreESX_SX_EEEEENS7_6detail27Sm100ImplicitGemmTileTraitsINSA_13SM90_TMA_LOADENSA_14ComposedLayoutINSA_7SwizzleILi2ELi5ELi2EEENSA_18smem_ptr_flag_bitsILi32EEENST_INSB_IJNSC_ILi32EEENSC_ILi4EEEEEENSB_IJSD_S18_EEEEEEEvEENS11_INSA_20SM90_TMA_LOAD_IM2COLES1D_vEEEENS_8epilogue10collective18CollectiveEpilogueINS1I_23Sm100TmaWarpSpecializedILi4ELi2ELi16ELb1ELb0EEEJSJ_NSB_IJNST_ISG_SD_EENST_INSC_ILi16EEESD_EEEEESK_NSB_IJlNSB_IJSD_lllEEESU_EEESK_S1S_NS1I_6fusion15FusionCallbacksIS1M_NS1T_17LinearCombinationISK_fSK_fLNS_15FloatRoundStyleE2EEESJ_S1Q_JEEENSA_5SM1004TMEM4LOAD26SM100_TMEM_LOAD_32dp32b16xES12_NS13_INS14_ILi2ELi4ELi3EEES17_NST_INSB_IJNSC_ILi8EEES1O_EEENSB_IJS1O_SD_EEEEEEENSA_39AutoVectorizingCopyWithAssumedAlignmentILi128EEENSA_14SM90_TMA_STOREES28_S2A_S2A_EEEvvEEEEvNT_6ParamsE)
        /*0038*/ 	.word	0x00000008


	//----- nvinfo : EIATTR_MIN_STACK_SIZE
	.align		4
.L_27:
        /*003c*/ 	.byte	0x04, 0x12
        /*003e*/ 	.short	(.L_29 - .L_28)
	.align		4
.L_28:
        /*0040*/ 	.word	index@(_ZN7cutlass13device_kernelINS_4conv6kernel13ConvUniversalINS1_16ConvProblemShapeILNS1_8OperatorE2ELi3EEENS1_10collective14CollectiveConvINS1_47MainloopSm100TmaUmmaWarpSpecializedImplicitGemmILS5_2ELi4ELi3ELi1ELi2EN4cute5tupleIJNSA_1CILi1EEESD_SD_EEEEENSB_IJNSC_ILi128EEENSB_IJNSC_ILi64EEEEEESI_EEENS_10tfloat32_tESK_NSA_8TiledMMAINSA_8MMA_AtomIJNSA_17SM100_MMA_TF32_SSISK_SK_fLi128ELi64ELNSA_4UMMA5MajorE1ELSP_1ELNSO_7ScaleInE0ELSQ_0EEEEEENSA_6LayoutISE_NSB_IJNSC_ILi0EEESU_SU_EEEEENSB_IJNSA_10UnderscoreESX_SX_EEEEENS7_6detail27Sm100ImplicitGemmTileTraitsINSA_13SM90_TMA_LOADENSA_14ComposedLayoutINSA_7SwizzleILi2ELi5ELi2EEENSA_18smem_ptr_flag_bitsILi32EEENST_INSB_IJNSC_ILi32EEENSC_ILi4EEEEEENSB_IJSD_S18_EEEEEEEvEENS11_INSA_20SM90_TMA_LOAD_IM2COLES1D_vEEEENS_8epilogue10collective18CollectiveEpilogueINS1I_23Sm100TmaWarpSpecializedILi4ELi2ELi16ELb1ELb0EEEJSJ_NSB_IJNST_ISG_SD_EENST_INSC_ILi16EEESD_EEEEESK_NSB_IJlNSB_IJSD_lllEEESU_EEESK_S1S_NS1I_6fusion15FusionCallbacksIS1M_NS1T_17LinearCombinationISK_fSK_fLNS_15FloatRoundStyleE2EEESJ_S1Q_JEEENSA_5SM1004TMEM4LOAD26SM100_TMEM_LOAD_32dp32b16xES12_NS13_INS14_ILi2ELi4ELi3EEES17_NST_INSB_IJNSC_ILi8EEES1O_EEENSB_IJS1O_SD_EEEEEEENSA_39AutoVectorizingCopyWithAssumedAlignmentILi128EEENSA_14SM90_TMA_STOREES28_S2A_S2A_EEEvvEEEEvNT_6ParamsE)
        /*0044*/ 	.word	0x00000008
.L_29:


//--------------------- .nv.compat                --------------------------
	.section	.nv.compat,"",@"SHT_CUDA_COMPAT_INFO"
	.align	4
        /*0000*/ 	.byte	0x02, 0x09, 0x01, 0x00, 0x02, 0x02, 0x02, 0x00, 0x02, 0x05, 0x05, 0x00, 0x03, 0x07, 0x01, 0x01
        /*0010*/ 	.byte	0x02, 0x03, 0x01, 0x00, 0x02, 0x06, 0x01, 0x00, 0x04, 0x0b, 0x08, 0x00, 0x09, 0x00, 0x00, 0x00
        /*0020*/ 	.byte	0x00, 0x00, 0x00, 0x00


//--------------------- .nv.info._ZN7cutlass13device_kernelINS_4conv6kernel13ConvUniversalINS1_16ConvProblemShapeILNS1_8OperatorE2ELi3EEENS1_10collective14CollectiveConvINS1_47MainloopSm100TmaUmmaWarpSpecializedImplicitGemmILS5_2ELi4ELi3ELi1ELi2EN4cute5tupleIJNSA_1CILi1EEESD_SD_EEEEENSB_IJNSC_ILi128EEENSB_IJNSC_ILi64EEEEEESI_EEENS_10tfloat32_tESK_NSA_8TiledMMAINSA_8MMA_AtomIJNSA_17SM100_MMA_TF32_SSISK_SK_fLi128ELi64ELNSA_4UMMA5MajorE1ELSP_1ELNSO_7ScaleInE0ELSQ_0EEEEEENSA_6LayoutISE_NSB_IJNSC_ILi0EEESU_SU_EEEEENSB_IJNSA_10UnderscoreESX_SX_EEEEENS7_6detail27Sm100ImplicitGemmTileTraitsINSA_13SM90_TMA_LOADENSA_14ComposedLayoutINSA_7SwizzleILi2ELi5ELi2EEENSA_18smem_ptr_flag_bitsILi32EEENST_INSB_IJNSC_ILi32EEENSC_ILi4EEEEEENSB_IJSD_S18_EEEEEEEvEENS11_INSA_20SM90_TMA_LOAD_IM2COLES1D_vEEEENS_8epilogue10collective18CollectiveEpilogueINS1I_23Sm100TmaWarpSpecializedILi4ELi2ELi16ELb1ELb0EEEJSJ_NSB_IJNST_ISG_SD_EENST_INSC_ILi16EEESD_EEEEESK_NSB_IJlNSB_IJSD_lllEEESU_EEESK_S1S_NS1I_6fusion15FusionCallbacksIS1M_NS1T_17LinearCombinationISK_fSK_fLNS_15FloatRoundStyleE2EEESJ_S1Q_JEEENSA_5SM1004TMEM4LOAD26SM100_TMEM_LOAD_32dp32b16xES12_NS13_INS14_ILi2ELi4ELi3EEES17_NST_INSB_IJNSC_ILi8EEES1O_EEENSB_IJS1O_SD_EEEEEEENSA_39AutoVectorizingCopyWithAssumedAlignmentILi128EEENSA_14SM90_TMA_STOREES28_S2A_S2A_EEEvvEEEEvNT_6ParamsE --------------------------
	.section	.nv.info._ZN7cutlass13device_kernelINS_4conv6kernel13ConvUniversalINS1_16ConvProblemShapeILNS1_8OperatorE2ELi3EEENS1_10collective14CollectiveConvINS1_47MainloopSm100TmaUmmaWarpSpecializedImplicitGemmILS5_2ELi4ELi3ELi1ELi2EN4cute5tupleIJNSA_1CILi1EEESD_SD_EEEEENSB_IJNSC_ILi128EEENSB_IJNSC_ILi64EEEEEESI_EEENS_10tfloat32_tESK_NSA_8TiledMMAINSA_8MMA_AtomIJNSA_17SM100_MMA_TF32_SSISK_SK_fLi128ELi64ELNSA_4UMMA5MajorE1ELSP_1ELNSO_7ScaleInE0ELSQ_0EEEEEENSA_6LayoutISE_NSB_IJNSC_ILi0EEESU_SU_EEEEENSB_IJNSA_10UnderscoreESX_SX_EEEEENS7_6detail27Sm100ImplicitGemmTileTraitsINSA_13SM90_TMA_LOADENSA_14ComposedLayoutINSA_7SwizzleILi2ELi5ELi2EEENSA_18smem_ptr_flag_bitsILi32EEENST_INSB_IJNSC_ILi32EEENSC_ILi4EEEEEENSB_IJSD_S18_EEEEEEEvEENS11_INSA_20SM90_TMA_LOAD_IM2COLES1D_vEEEENS_8epilogue10collective18CollectiveEpilogueINS1I_23Sm100TmaWarpSpecializedILi4ELi2ELi16ELb1ELb0EEEJSJ_NSB_IJNST_ISG_SD_EENST_INSC_ILi16EEESD_EEEEESK_NSB_IJlNSB_IJSD_lllEEESU_EEESK_S1S_NS1I_6fusion15FusionCallbacksIS1M_NS1T_17LinearCombinationISK_fSK_fLNS_15FloatRoundStyleE2EEESJ_S1Q_JEEENSA_5SM1004TMEM4LOAD26SM100_TMEM_LOAD_32dp32b16xES12_NS13_INS14_ILi2ELi4ELi3EEES17_NST_INSB_IJNSC_ILi8EEES1O_EEENSB_IJS1O_SD_EEEEEEENSA_39AutoVectorizingCopyWithAssumedAlignmentILi128EEENSA_14SM90_TMA_STOREES28_S2A_S2A_EEEvvEEEEvNT_6ParamsE,"",@"SHT_CUDA_INFO"
	.sectionflags	@""
	.align	4


	//----- nvinfo : EIATTR_CUDA_API_VERSION
	.align		4
        /*0000*/ 	.byte	0x04, 0x37
        /*0002*/ 	.short	(.L_31 - .L_30)
.L_30:
        /*0004*/ 	.word	0x00000082


	//----- nvinfo : EIATTR_KPARAM_INFO
	.align		4
.L_31:
        /*0008*/ 	.byte	0x04, 0x17
        /*000a*/ 	.short	(.L_33 - .L_32)
.L_32:
        /*000c*/ 	.word	0x00000000
        /*0010*/ 	.short	0x0000
        /*0012*/ 	.short	0x0000
        /*0014*/ 	.byte	0x00, 0xf0, 0x01, 0x24


	//----- nvinfo : EIATTR_AT_ENTRY_FRAGMENTS
	.align		4
.L_33:
        /*0018*/ 	.byte	0x04, 0x4f
        /*001a*/ 	.short	(.L_35 - .L_34)


	//   ....[0]....
.L_34:
        /*001c*/ 	.word	0x00000006


	//----- nvinfo : EIATTR_RESERVED_SMEM_USED
	.align		4
.L_35:
        /*0020*/ 	.byte	0x01, 0x41
	.zero		2


	//----- nvinfo : EIATTR_SPARSE_MMA_MASK
	.align		4
        /*0024*/ 	.byte	0x03, 0x50
        /*0026*/ 	.short	0x0000


	//----- nvinfo : EIATTR_TCGEN05_1CTA_USED
	.align		4
        /*0028*/ 	.byte	0x01, 0x51
	.zero		2


	//----- nvinfo : EIATTR_MAXREG_COUNT
	.align		4
        /*002c*/ 	.byte	0x03, 0x1b
        /*002e*/ 	.short	0x00ff


	//----- nvinfo : EIATTR_NUM_BARRIERS
	.align		4
        /*0030*/ 	.byte	0x02, 0x4c
        /*0032*/ 	.byte	0x07
	.zero		1


	//----- nvinfo : EIATTR_EXTERNS
	.align		4
        /*0034*/ 	.byte	0x04, 0x0f
        /*0036*/ 	.short	(.L_37 - .L_36)


	//   ....[0]....
	.align		4
.L_36:
        /*0038*/ 	.word	index@(__assertfail)


	//----- nvinfo : EIATTR_MERCURY_ISA_VERSION
	.align		4
.L_37:
        /*003c*/ 	.byte	0x03, 0x5f
        /*003e*/ 	.short	0x0101


	//----- nvinfo : EIATTR_INT_WARP_WIDE_INSTR_OFFSETS
	.align		4
        /*0040*/ 	.byte	0x04, 0x31
        /*0042*/ 	.short	(.L_39 - .L_38)


	//   ....[0]....
.L_38:
        /*0044*/ 	.word	0x00004520


	//   ....[1]....
        /*0048*/ 	.word	0x00004540


	//   ....[2]....
        /*004c*/ 	.word	0x00004570


	//   ....[3]....
        /*0050*/ 	.word	0x000057f0


	//   ....[4]....
        /*0054*/ 	.word	0x00005850


	//   ....[5]....
        /*0058*/ 	.word	0x00005950


	//   ....[6]....
        /*005c*/ 	.word	0x000059d0


	//   ....[7]....
        /*0060*/ 	.word	0x00005ab0


	//   ....[8]....
        /*0064*/ 	.word	0x00005b40


	//   ....[9]....
        /*0068*/ 	.word	0x00005c30


	//   ....[10]....
        /*006c*/ 	.word	0x00005ce0


	//----- nvinfo : EIATTR_COOP_GROUP_MASK_REGIDS
	.align		4
.L_39:
        /*0070*/ 	.byte	0x04, 0x29
        /*0072*/ 	.short	(.L_41 - .L_40)


	//   ....[0]....
.L_40:
        /*0074*/ 	.word	0xffffffff


	//   ....[1]....
        /*0078*/ 	.word	0xffffffff


	//   ....[2]....
        /*007c*/ 	.word	0xffffffff


	//   ....[3]....
        /*0080*/ 	.word	0xffffffff


	//   ....[4]....
        /*0084*/ 	.word	0xffffffff


	//   ....[5]....
        /*0088*/ 	.word	0xffffffff


	//   ....[6]....
        /*008c*/ 	.word	0xffffffff


	//   ....[7]....
        /*0090*/ 	.word	0xffffffff


	//   ....[8]....
        /*0094*/ 	.word	0xffffffff


	//   ....[9]....
        /*0098*/ 	.word	0xffffffff


	//   ....[10]....
        /*009c*/ 	.word	0xffffffff


	//   ....[11]....
        /*00a0*/ 	.word	0xffffffff


	//----- nvinfo : EIATTR_COOP_GROUP_INSTR_OFFSETS
	.align		4
.L_41:
        /*00a4*/ 	.byte	0x04, 0x28
        /*00a6*/ 	.short	(.L_43 - .L_42)


	//   ....[0]....
.L_42:
        /*00a8*/ 	.word	0x00000090


	//   ....[1]....
        /*00ac*/ 	.word	0x00000500


	//   ....[2]....
        /*00b0*/ 	.word	0x00000670


	//   ....[3]....
        /*00b4*/ 	.word	0x00000810


	//   ....[4]....
        /*00b8*/ 	.word	0x00000910


	//   ....[5]....
        /*00bc*/ 	.word	0x00000a60


	//   ....[6]....
        /*00c0*/ 	.word	0x00002a30


	//   ....[7]....
        /*00c4*/ 	.word	0x00003680


	//   ....[8]....
        /*00c8*/ 	.word	0x00003890


	//   ....[9]....
        /*00cc*/ 	.word	0x000038c0


	//   ....[10]....
        /*00d0*/ 	.word	0x00004400


	//   ....[11]....
        /*00d4*/ 	.word	0x00004640


	//----- nvinfo : EIATTR_VRC_CTA_INIT_COUNT
	.align		4
.L_43:
        /*00d8*/ 	.byte	0x02, 0x4a
        /*00da*/ 	.byte	0x80
	.zero		1


	//----- nvinfo : EIATTR_SYSCALL_OFFSETS
	.align		4
        /*00dc*/ 	.byte	0x04, 0x46
        /*00de*/ 	.short	(.L_45 - .L_44)


	//   ....[0]....
.L_44:
        /*00e0*/ 	.word	0x00006f30


	//   ....[1]....
        /*00e4*/ 	.word	0x00007020


	//   ....[2]....
        /*00e8*/ 	.word	0x000077f0


	//   ....[3]....
        /*00ec*/ 	.word	0x00008170


	//   ....[4]....
        /*00f0*/ 	.word	0x00008ab0


	//   ....[5]....
        /*00f4*/ 	.word	0x000093e0


	//----- nvinfo : EIATTR_MBARRIER_INSTR_OFFSETS
	.align		4
.L_45:
        /*00f8*/ 	.byte	0x04, 0x39
        /*00fa*/ 	.short	(.L_47 - .L_46)


	//   ....[0]....
.L_46:
        /*00fc*/ 	.word	0x000005e0
        /*0100*/ 	.word	0x000000ff
        /*0104*/ 	.word	0x00000000
        /*0108*/ 	.short	0x0100
        /*010a*/ 	.byte	0x04
	.zero		1


	//   ....[1]....
        /*010c*/ 	.word	0x000005f0
        /*0110*/ 	.word	0x000000ff
        /*0114*/ 	.word	0x00000020
        /*0118*/ 	.short	0x0100
        /*011a*/ 	.byte	0x04
	.zero		1


	//   ....[2]....
        /*011c*/ 	.word	0x00000600
        /*0120*/ 	.word	0x000000ff
        /*0124*/ 	.word	0x00000008
        /*0128*/ 	.short	0x0100
        /*012a*/ 	.byte	0x04
	.zero		1


	//   ....[3]....
        /*012c*/ 	.word	0x00000610
        /*0130*/ 	.word	0x000000ff
        /*0134*/ 	.word	0x00000028
        /*0138*/ 	.short	0x0100
        /*013a*/ 	.byte	0x04
	.zero		1


	//   ....[4]....
        /*013c*/ 	.word	0x00000620
        /*0140*/ 	.word	0x000000ff
        /*0144*/ 	.word	0x00000010
        /*0148*/ 	.short	0x0100
        /*014a*/ 	.byte	0x04
	.zero		1


	//   ....[5]....
        /*014c*/ 	.word	0x00000630
        /*0150*/ 	.word	0x000000ff
        /*0154*/ 	.word	0x00000030
        /*0158*/ 	.short	0x0100
        /*015a*/ 	.byte	0x04
	.zero		1


	//   ....[6]....
        /*015c*/ 	.word	0x00000640
        /*0160*/ 	.word	0x000000ff
        /*0164*/ 	.word	0x00000018
        /*0168*/ 	.short	0x0100
        /*016a*/ 	.byte	0x04
	.zero		1


	//   ....[7]....
        /*016c*/ 	.word	0x00000650
        /*0170*/ 	.word	0x000000ff
        /*0174*/ 	.word	0x00000038
        /*0178*/ 	.short	0x0100
        /*017a*/ 	.byte	0x04
	.zero		1


	//   ....[8]....
        /*017c*/ 	.word	0x00000780
        /*0180*/ 	.word	0x000000ff
        /*0184*/ 	.word	0x00000040
        /*0188*/ 	.short	0x0100
        /*018a*/ 	.byte	0x04
	.zero		1


	//   ....[9]....
        /*018c*/ 	.word	0x00000790
        /*0190*/ 	.word	0x000000ff
        /*0194*/ 	.word	0x00000060
        /*0198*/ 	.short	0x0100
        /*019a*/ 	.byte	0x04
	.zero		1


	//   ....[10]....
        /*019c*/ 	.word	0x000007a0
        /*01a0*/ 	.word	0x000000ff
        /*01a4*/ 	.word	0x00000048
        /*01a8*/ 	.short	0x0100
        /*01aa*/ 	.byte	0x04
	.zero		1


	//   ....[11]....
        /*01ac*/ 	.word	0x000007b0
        /*01b0*/ 	.word	0x000000ff
        /*01b4*/ 	.word	0x00000068
        /*01b8*/ 	.short	0x0100
        /*01ba*/ 	.byte	0x04
	.zero		1


	//   ....[12]....
        /*01bc*/ 	.word	0x000007c0
        /*01c0*/ 	.word	0x000000ff
        /*01c4*/ 	.word	0x00000050
        /*01c8*/ 	.short	0x0100
        /*01ca*/ 	.byte	0x04
	.zero		1


	//   ....[13]....
        /*01cc*/ 	.word	0x000007d0
        /*01d0*/ 	.word	0x000000ff
        /*01d4*/ 	.word	0x00000070
        /*01d8*/ 	.short	0x0100
        /*01da*/ 	.byte	0x04
	.zero		1


	//   ....[14]....
        /*01dc*/ 	.word	0x000007e0
        /*01e0*/ 	.word	0x000000ff
        /*01e4*/ 	.word	0x00000058
        /*01e8*/ 	.short	0x0100
        /*01ea*/ 	.byte	0x04
	.zero		1


	//   ....[15]....
        /*01ec*/ 	.word	0x000007f0
        /*01f0*/ 	.word	0x000000ff
        /*01f4*/ 	.word	0x00000078
        /*01f8*/ 	.short	0x0100
        /*01fa*/ 	.byte	0x04
	.zero		1


	//   ....[16]....
        /*01fc*/ 	.word	0x000008e0
        /*0200*/ 	.word	0x000000ff
        /*0204*/ 	.word	0x00000080
        /*0208*/ 	.short	0x0100
        /*020a*/ 	.byte	0x06
	.zero		1


	//   ....[17]....
        /*020c*/ 	.word	0x000008f0
        /*0210*/ 	.word	0x000000ff
        /*0214*/ 	.word	0x00000088
        /*0218*/ 	.short	0x0100
        /*021a*/ 	.byte	0x06
	.zero		1


	//   ....[18]....
        /*021c*/ 	.word	0x00000a30
        /*0220*/ 	.word	0x000000ff
        /*0224*/ 	.word	0x00000090
        /*0228*/ 	.short	0x0100
        /*022a*/ 	.byte	0x06
	.zero		1


	//   ....[19]....
        /*022c*/ 	.word	0x00000a40
        /*0230*/ 	.word	0x000000ff
        /*0234*/ 	.word	0x00000098
        /*0238*/ 	.short	0x0100
        /*023a*/ 	.byte	0x06
	.zero		1


	//   ....[20]....
        /*023c*/ 	.word	0x00000b90
        /*0240*/ 	.word	0x000000ff
        /*0244*/ 	.word	0x000000a0
        /*0248*/ 	.short	0x0100
        /*024a*/ 	.byte	0x04
	.zero		1


	//   ....[21]....
        /*024c*/ 	.word	0x00000ba0
        /*0250*/ 	.word	0x000000ff
        /*0254*/ 	.word	0x000000b0
        /*0258*/ 	.short	0x0100
        /*025a*/ 	.byte	0x04
	.zero		1


	//   ....[22]....
        /*025c*/ 	.word	0x00000bb0
        /*0260*/ 	.word	0x000000ff
        /*0264*/ 	.word	0x000000a8
        /*0268*/ 	.short	0x0100
        /*026a*/ 	.byte	0x04
	.zero		1


	//   ....[23]....
        /*026c*/ 	.word	0x00000bc0
        /*0270*/ 	.word	0x000000ff
        /*0274*/ 	.word	0x000000b8
        /*0278*/ 	.short	0x0100
        /*027a*/ 	.byte	0x04
	.zero		1


	//   ....[24]....
        /*027c*/ 	.word	0x000019f0
        /*0280*/ 	.word	0x000000ff
        /*0284*/ 	.word	0x00000020
        /*0288*/ 	.short	0x010a
        /*028a*/ 	.byte	0x08
	.zero		1


	//   ....[25]....
        /*028c*/ 	.word	0x00001db0
        /*0290*/ 	.word	0x000000ff
        /*0294*/ 	.word	0x00000020
        /*0298*/ 	.short	0x010a
        /*029a*/ 	.byte	0x29
	.zero		1


	//   ....[26]....
        /*029c*/ 	.word	0x00001f20
        /*02a0*/ 	.word	0x000000ff
        /*02a4*/ 	.word	0x00000020
        /*02a8*/ 	.short	0x010a
        /*02aa*/ 	.byte	0x08
	.zero		1


	//   ....[27]....
        /*02ac*/ 	.word	0x000022e0
        /*02b0*/ 	.word	0x000000ff
        /*02b4*/ 	.word	0x00000088
        /*02b8*/ 	.short	0x0101
        /*02ba*/ 	.byte	0x2e
	.zero		1


	//   ....[28]....
        /*02bc*/ 	.word	0x00002310
        /*02c0*/ 	.word	0x000000ff
        /*02c4*/ 	.word	0x00000020
        /*02c8*/ 	.short	0x010a
        /*02ca*/ 	.byte	0x04
	.zero		1


	//   ....[29]....
        /*02cc*/ 	.word	0x00002520
        /*02d0*/ 	.word	0x000000ff
        /*02d4*/ 	.word	0x00000020
        /*02d8*/ 	.short	0x010a
        /*02da*/ 	.byte	0x29
	.zero		1


	//   ....[30]....
        /*02dc*/ 	.word	0x00002690
        /*02e0*/ 	.word	0x000000ff
        /*02e4*/ 	.word	0x00000020
        /*02e8*/ 	.short	0x010a
        /*02ea*/ 	.byte	0x08
	.zero		1


	//   ....[31]....
        /*02ec*/ 	.word	0x00002a40
        /*02f0*/ 	.word	0x000000ff
        /*02f4*/ 	.word	0x00000090
        /*02f8*/ 	.short	0x010a
        /*02fa*/ 	.byte	0x2e
	.zero		1


	//   ....[32]....
        /*02fc*/ 	.word	0x00002b00
        /*0300*/ 	.word	0x000000ff
        /*0304*/ 	.word	0x00000000
        /*0308*/ 	.short	0x0101
        /*030a*/ 	.byte	0x04
	.zero		1


	//   ....[33]....
        /*030c*/ 	.word	0x000030f0
        /*0310*/ 	.word	0x000000ff
        /*0314*/ 	.word	0x00000000
        /*0318*/ 	.short	0x010a
        /*031a*/ 	.byte	0x04
	.zero		1


	//   ....[34]....
        /*031c*/ 	.word	0x00003190
        /*0320*/ 	.word	0x000000ff
        /*0324*/ 	.word	0x00000000
        /*0328*/ 	.short	0x010a
        /*032a*/ 	.byte	0x05
	.zero		1


	//   ....[35]....
        /*032c*/ 	.word	0x00003230
        /*0330*/ 	.word	0x000000ff
        /*0334*/ 	.word	0x00000000
        /*0338*/ 	.short	0x010a
        /*033a*/ 	.byte	0x05
	.zero		1


	//   ....[36]....
        /*033c*/ 	.word	0x000032e0
        /*0340*/ 	.word	0x00000000
        /*0344*/ 	.word	0x00000000
        /*0348*/ 	.short	0x010a
        /*034a*/ 	.byte	0xff
	.zero		1


	//   ....[37]....
        /*034c*/ 	.word	0x00003430
        /*0350*/ 	.word	0x000000ff
        /*0354*/ 	.word	0x00000098
        /*0358*/ 	.short	0x010a
        /*035a*/ 	.byte	0x04
	.zero		1


	//   ....[38]....
        /*035c*/ 	.word	0x000034d0
        /*0360*/ 	.word	0x000000ff
        /*0364*/ 	.word	0x00000090
        /*0368*/ 	.short	0x010a
        /*036a*/ 	.byte	0x04
	.zero		1


	//   ....[39]....
        /*036c*/ 	.word	0x00003570
        /*0370*/ 	.word	0x000000ff
        /*0374*/ 	.word	0x00000000
        /*0378*/ 	.short	0x0101
        /*037a*/ 	.byte	0x05
	.zero		1


	//   ....[40]....
        /*037c*/ 	.word	0x000035b0
        /*0380*/ 	.word	0x000000ff
        /*0384*/ 	.word	0x00000098
        /*0388*/ 	.short	0x0106
        /*038a*/ 	.byte	0x04
	.zero		1


	//   ....[41]....
        /*038c*/ 	.word	0x000035f0
        /*0390*/ 	.word	0x00000000
        /*0394*/ 	.word	0x00000098
        /*0398*/ 	.short	0x010a
        /*039a*/ 	.byte	0xff
	.zero		1


	//   ....[42]....
        /*039c*/ 	.word	0x00003bd0
        /*03a0*/ 	.word	0x000000ff
        /*03a4*/ 	.word	0x00000090
        /*03a8*/ 	.short	0x010a
        /*03aa*/ 	.byte	0x18
	.zero		1


	//   ....[43]....
        /*03ac*/ 	.word	0x00003c80
        /*03b0*/ 	.word	0x000000ff
        /*03b4*/ 	.word	0x00000000
        /*03b8*/ 	.short	0x0101
        /*03ba*/ 	.byte	0x2e
	.zero		1


	//   ....[44]....
        /*03bc*/ 	.word	0x00003c90
        /*03c0*/ 	.word	0x000000ff
        /*03c4*/ 	.word	0x000000b0
        /*03c8*/ 	.short	0x010a
        /*03ca*/ 	.byte	0x1c
	.zero		1


	//   ....[45]....
        /*03cc*/ 	.word	0x00003d60
        /*03d0*/ 	.word	0x000000ff
        /*03d4*/ 	.word	0x00000000
        /*03d8*/ 	.short	0x010a
        /*03da*/ 	.byte	0x04
	.zero		1


	//   ....[46]....
        /*03dc*/ 	.word	0x00003dc0
        /*03e0*/ 	.word	0x000000ff
        /*03e4*/ 	.word	0x00000000
        /*03e8*/ 	.short	0x010a
        /*03ea*/ 	.byte	0x14
	.zero		1


	//   ....[47]....
        /*03ec*/ 	.word	0x00003f00
        /*03f0*/ 	.word	0x000000ff
        /*03f4*/ 	.word	0x00000000
        /*03f8*/ 	.short	0x010a
        /*03fa*/ 	.byte	0x04
	.zero		1


	//   ....[48]....
        /*03fc*/ 	.word	0x00004350
        /*0400*/ 	.word	0x000000ff
        /*0404*/ 	.word	0x00000000
        /*0408*/ 	.short	0x010a
        /*040a*/ 	.byte	0x04
	.zero		1


	//   ....[49]....
        /*040c*/ 	.word	0x000043e0
        /*0410*/ 	.word	0x000000ff
        /*0414*/ 	.word	0x00000000
        /*0418*/ 	.short	0x010a
        /*041a*/ 	.byte	0x04
	.zero		1


	//   ....[50]....
        /*041c*/ 	.word	0x00004bd0
        /*0420*/ 	.word	0x000000ff
        /*0424*/ 	.word	0x00000090
        /*0428*/ 	.short	0x010a
        /*042a*/ 	.byte	0x14
	.zero		1


	//   ....[51]....
        /*042c*/ 	.word	0x00004c70
        /*0430*/ 	.word	0x000000ff
        /*0434*/ 	.word	0x00000000
        /*0438*/ 	.short	0x0101
        /*043a*/ 	.byte	0x30
	.zero		1


	//   ....[52]....
        /*043c*/ 	.word	0x000051a0
        /*0440*/ 	.word	0x000000ff
        /*0444*/ 	.word	0x00000088
        /*0448*/ 	.short	0x010a
        /*044a*/ 	.byte	0x14
	.zero		1


	//   ....[53]....
        /*044c*/ 	.word	0x00005790
        /*0450*/ 	.word	0x000000ff
        /*0454*/ 	.word	0x00000060
        /*0458*/ 	.short	0x010a
        /*045a*/ 	.byte	0x14
	.zero		1


	//   ....[54]....
        /*045c*/ 	.word	0x00005900
        /*0460*/ 	.word	0x000000ff
        /*0464*/ 	.word	0x00000040
        /*0468*/ 	.short	0x010b
        /*046a*/ 	.byte	0x14
	.zero		1


	//   ....[55]....
        /*046c*/ 	.word	0x00005910
        /*0470*/ 	.word	0x000000ff
        /*0474*/ 	.word	0x00000000
        /*0478*/ 	.short	0x0101
        /*047a*/ 	.byte	0x36
	.zero		1


	//   ....[56]....
        /*047c*/ 	.word	0x00005920
        /*0480*/ 	.word	0x000000ff
        /*0484*/ 	.word	0x00000068
        /*0488*/ 	.short	0x010a
        /*048a*/ 	.byte	0x14
	.zero		1


	//   ....[57]....
        /*048c*/ 	.word	0x00005a60
        /*0490*/ 	.word	0x000000ff
        /*0494*/ 	.word	0x00000048
        /*0498*/ 	.short	0x010b
        /*049a*/ 	.byte	0x14
	.zero		1


	//   ....[58]....
        /*049c*/ 	.word	0x00005a70
        /*04a0*/ 	.word	0x000000ff
        /*04a4*/ 	.word	0x00000000
        /*04a8*/ 	.short	0x0101
        /*04aa*/ 	.byte	0x35
	.zero		1


	//   ....[59]....
        /*04ac*/ 	.word	0x00005a80
        /*04b0*/ 	.word	0x000000ff
        /*04b4*/ 	.word	0x00000070
        /*04b8*/ 	.short	0x010a
        /*04ba*/ 	.byte	0x14
	.zero		1


	//   ....[60]....
        /*04bc*/ 	.word	0x00005be0
        /*04c0*/ 	.word	0x000000ff
        /*04c4*/ 	.word	0x00000050
        /*04c8*/ 	.short	0x010b
        /*04ca*/ 	.byte	0x14
	.zero		1


	//   ....[61]....
        /*04cc*/ 	.word	0x00005bf0
        /*04d0*/ 	.word	0x000000ff
        /*04d4*/ 	.word	0x00000000
        /*04d8*/ 	.short	0x0101
        /*04da*/ 	.byte	0x34
	.zero		1


	//   ....[62]....
        /*04dc*/ 	.word	0x00005c00
        /*04e0*/ 	.word	0x000000ff
        /*04e4*/ 	.word	0x00000078
        /*04e8*/ 	.short	0x010a
        /*04ea*/ 	.byte	0x14
	.zero		1


	//   ....[63]....
        /*04ec*/ 	.word	0x00005d80
        /*04f0*/ 	.word	0x000000ff
        /*04f4*/ 	.word	0x00000058
        /*04f8*/ 	.short	0x010b
        /*04fa*/ 	.byte	0x14
	.zero		1


	//   ....[64]....
        /*04fc*/ 	.word	0x00005d90
        /*0500*/ 	.word	0x000000ff
        /*0504*/ 	.word	0x00000000
        /*0508*/ 	.short	0x0101
        /*050a*/ 	.byte	0x33
	.zero		1


	//   ....[65]....
        /*050c*/ 	.word	0x00005dc0
        /*0510*/ 	.word	0x000000ff
        /*0514*/ 	.word	0x00000060
        /*0518*/ 	.short	0x010a
        /*051a*/ 	.byte	0x14
	.zero		1


	//   ....[66]....
        /*051c*/ 	.word	0x00005de0
        /*0520*/ 	.word	0x000000ff
        /*0524*/ 	.word	0x00000068
        /*0528*/ 	.short	0x010a
        /*052a*/ 	.byte	0x14
	.zero		1


	//   ....[67]....
        /*052c*/ 	.word	0x00005e00
        /*0530*/ 	.word	0x000000ff
        /*0534*/ 	.word	0x00000070
        /*0538*/ 	.short	0x010a
        /*053a*/ 	.byte	0x14
	.zero		1


	//   ....[68]....
        /*053c*/ 	.word	0x00005e40
        /*0540*/ 	.word	0x00000000
        /*0544*/ 	.word	0x00000078
        /*0548*/ 	.short	0x010a
        /*054a*/ 	.byte	0xff
	.zero		1


	//   ....[69]....
        /*054c*/ 	.word	0x000061a0
        /*0550*/ 	.word	0x000000ff
        /*0554*/ 	.word	0x00000090
        /*0558*/ 	.short	0x010a
        /*055a*/ 	.byte	0x32
	.zero		1


	//   ....[70]....
        /*055c*/ 	.word	0x00006260
        /*0560*/ 	.word	0x000000ff
        /*0564*/ 	.word	0x00000000
        /*0568*/ 	.short	0x0101
        /*056a*/ 	.byte	0x04
	.zero		1


	//   ....[71]....
        /*056c*/ 	.word	0x000074b0
        /*0570*/ 	.word	0x000000ff
        /*0574*/ 	.word	0x00000040
        /*0578*/ 	.short	0x010a
        /*057a*/ 	.byte	0x32
	.zero		1


	//   ....[72]....
        /*057c*/ 	.word	0x000074f0
        /*0580*/ 	.word	0x00000048
        /*0584*/ 	.word	0x000000a0
        /*0588*/ 	.short	0x010a
        /*058a*/ 	.byte	0xff
	.zero		1


	//   ....[73]....
        /*058c*/ 	.word	0x000075e0
        /*0590*/ 	.word	0x000000ff
        /*0594*/ 	.word	0x00000040
        /*0598*/ 	.short	0x010a
        /*059a*/ 	.byte	0x32
	.zero		1


	//   ....[74]....
        /*059c*/ 	.word	0x000076d0
        /*05a0*/ 	.word	0x00000048
        /*05a4*/ 	.word	0x000000a0
        /*05a8*/ 	.short	0x010a
        /*05aa*/ 	.byte	0xff
	.zero		1


	//   ....[75]....
        /*05ac*/ 	.word	0x00007ea0
        /*05b0*/ 	.word	0x00000000
        /*05b4*/ 	.word	0x00000000
        /*05b8*/ 	.short	0x0101
        /*05ba*/ 	.byte	0xff
	.zero		1


	//   ....[76]....
        /*05bc*/ 	.word	0x00007eb0
        /*05c0*/ 	.word	0x00000002
        /*05c4*/ 	.word	0x00000040
        /*05c8*/ 	.short	0x010a
        /*05ca*/ 	.byte	0xff
	.zero		1


	//   ....[77]....
        /*05cc*/ 	.word	0x00007f90
        /*05d0*/ 	.word	0x00000002
        /*05d4*/ 	.word	0x00000040
        /*05d8*/ 	.short	0x010a
        /*05da*/ 	.byte	0xff
	.zero		1


	//   ....[78]....
        /*05dc*/ 	.word	0x000087e0
        /*05e0*/ 	.word	0x00000000
        /*05e4*/ 	.word	0x00000000
        /*05e8*/ 	.short	0x0101
        /*05ea*/ 	.byte	0xff
	.zero		1


	//   ....[79]....
        /*05ec*/ 	.word	0x00008800
        /*05f0*/ 	.word	0x00000006
        /*05f4*/ 	.word	0x00000040
        /*05f8*/ 	.short	0x010a
        /*05fa*/ 	.byte	0xff
	.zero		1


	//   ....[80]....
        /*05fc*/ 	.word	0x000088d0
        /*0600*/ 	.word	0x00000006
        /*0604*/ 	.word	0x00000040
        /*0608*/ 	.short	0x010a
        /*060a*/ 	.byte	0xff
	.zero		1


	//   ....[81]....
        /*060c*/ 	.word	0x00009110
        /*0610*/ 	.word	0x0000000e
        /*0614*/ 	.word	0x00000000
        /*0618*/ 	.short	0x0101
        /*061a*/ 	.byte	0xff
	.zero		1


	//   ....[82]....
        /*061c*/ 	.word	0x00009130
        /*0620*/ 	.word	0x00000000
        /*0624*/ 	.word	0x00000040
        /*0628*/ 	.short	0x010a
        /*062a*/ 	.byte	0xff
	.zero		1


	//   ....[83]....
        /*062c*/ 	.word	0x00009200
        /*0630*/ 	.word	0x00000000
        /*0634*/ 	.word	0x00000040
        /*0638*/ 	.short	0x010a
        /*063a*/ 	.byte	0xff
	.zero		1


	//   ....[84]....
        /*063c*/ 	.word	0x000096e0
        /*0640*/ 	.word	0x000000ff
        /*0644*/ 	.word	0x00000000
        /*0648*/ 	.short	0x0101
        /*064a*/ 	.byte	0x04
	.zero		1


	//   ....[85]....
        /*064c*/ 	.word	0x00009ab0
        /*0650*/ 	.word	0x00000000
        /*0654*/ 	.word	0x00000000
        /*0658*/ 	.short	0x0101
        /*065a*/ 	.byte	0xff
	.zero		1


	//   ....[86]....
        /*065c*/ 	.word	0x00009d30
        /*0660*/ 	.word	0x000000ff
        /*0664*/ 	.word	0x00000000
        /*0668*/ 	.short	0x0101
        /*066a*/ 	.byte	0x04
	.zero		1


	//   ....[87]....
        /*066c*/ 	.word	0x00009d60
        /*0670*/ 	.word	0x00000000
        /*0674*/ 	.word	0x00000020
        /*0678*/ 	.short	0x010a
        /*067a*/ 	.byte	0xff
	.zero		1


	//   ....[88]....
        /*067c*/ 	.word	0x00009dc0
        /*0680*/ 	.word	0x00000000
        /*0684*/ 	.word	0x00000020
        /*0688*/ 	.short	0x010a
        /*068a*/ 	.byte	0xff
	.zero		1


	//   ....[89]....
        /*068c*/ 	.word	0x00009e20
        /*0690*/ 	.word	0x00000000
        /*0694*/ 	.word	0x00000090
        /*0698*/ 	.short	0x010a
        /*069a*/ 	.byte	0xff
	.zero		1


	//   ....[90]....
        /*069c*/ 	.word	0x00009e80
        /*06a0*/ 	.word	0x00000000
        /*06a4*/ 	.word	0x00000000
        /*06a8*/ 	.short	0x010a
        /*06aa*/ 	.byte	0xff
	.zero		1


	//   ....[91]....
        /*06ac*/ 	.word	0x00009ee0
        /*06b0*/ 	.word	0x00000000
        /*06b4*/ 	.word	0x00000000
        /*06b8*/ 	.short	0x010a
        /*06ba*/ 	.byte	0xff
	.zero		1


	//   ....[92]....
        /*06bc*/ 	.word	0x00009f40
        /*06c0*/ 	.word	0x00000000
        /*06c4*/ 	.word	0x00000000
        /*06c8*/ 	.short	0x010a
        /*06ca*/ 	.byte	0xff
	.zero		1


	//   ....[93]....
        /*06cc*/ 	.word	0x00009fa0
        /*06d0*/ 	.word	0x00000004
        /*06d4*/ 	.word	0x00000098
        /*06d8*/ 	.short	0x010a
        /*06da*/ 	.byte	0xff
	.zero		1


	//   ....[94]....
        /*06dc*/ 	.word	0x0000a000
        /*06e0*/ 	.word	0x00000004
        /*06e4*/ 	.word	0x00000090
        /*06e8*/ 	.short	0x010a
        /*06ea*/ 	.byte	0xff
	.zero		1


	//   ....[95]....
        /*06ec*/ 	.word	0x0000a060
        /*06f0*/ 	.word	0x00000000
        /*06f4*/ 	.word	0x00000090
        /*06f8*/ 	.short	0x010a
        /*06fa*/ 	.byte	0xff
	.zero		1


	//   ....[96]....
        /*06fc*/ 	.word	0x0000a0c0
        /*0700*/ 	.word	0x00000004
        /*0704*/ 	.word	0x000000b0
        /*0708*/ 	.short	0x010a
        /*070a*/ 	.byte	0xff
	.zero		1


	//   ....[97]....
        /*070c*/ 	.word	0x0000a120
        /*0710*/ 	.word	0x00000000
        /*0714*/ 	.word	0x00000000
        /*0718*/ 	.short	0x010a
        /*071a*/ 	.byte	0xff
	.zero		1


	//   ....[98]....
        /*071c*/ 	.word	0x0000a180
        /*0720*/ 	.word	0x00000000
        /*0724*/ 	.word	0x00000000
        /*0728*/ 	.short	0x010a
        /*072a*/ 	.byte	0xff
	.zero		1


	//   ....[99]....
        /*072c*/ 	.word	0x0000a1e0
        /*0730*/ 	.word	0x00000000
        /*0734*/ 	.word	0x00000000
        /*0738*/ 	.short	0x010a
        /*073a*/ 	.byte	0xff
	.zero		1


	//   ....[100]....
        /*073c*/ 	.word	0x0000a240
        /*0740*/ 	.word	0x00000000
        /*0744*/ 	.word	0x00000090
        /*0748*/ 	.short	0x010a
        /*074a*/ 	.byte	0xff
	.zero		1


	//   ....[101]....
        /*074c*/ 	.word	0x0000a2a0
        /*0750*/ 	.word	0x00000003
        /*0754*/ 	.word	0x00000088
        /*0758*/ 	.short	0x010a
        /*075a*/ 	.byte	0xff
	.zero		1


	//   ....[102]....
        /*075c*/ 	.word	0x0000a300
        /*0760*/ 	.word	0x00000000
        /*0764*/ 	.word	0x00000060
        /*0768*/ 	.short	0x010a
        /*076a*/ 	.byte	0xff
	.zero		1


	//   ....[103]....
        /*076c*/ 	.word	0x0000a360
        /*0770*/ 	.word	0x00000000
        /*0774*/ 	.word	0x00000068
        /*0778*/ 	.short	0x010a
        /*077a*/ 	.byte	0xff
	.zero		1


	//   ....[104]....
        /*077c*/ 	.word	0x0000a3c0
        /*0780*/ 	.word	0x00000000
        /*0784*/ 	.word	0x00000070
        /*0788*/ 	.short	0x010a
        /*078a*/ 	.byte	0xff
	.zero		1


	//   ....[105]....
        /*078c*/ 	.word	0x0000a420
        /*0790*/ 	.word	0x00000000
        /*0794*/ 	.word	0x00000078
        /*0798*/ 	.short	0x010a
        /*079a*/ 	.byte	0xff
	.zero		1


	//   ....[106]....
        /*079c*/ 	.word	0x0000a480
        /*07a0*/ 	.word	0x00000000
        /*07a4*/ 	.word	0x00000060
        /*07a8*/ 	.short	0x010a
        /*07aa*/ 	.byte	0xff
	.zero		1


	//   ....[107]....
        /*07ac*/ 	.word	0x0000a4e0
        /*07b0*/ 	.word	0x00000000
        /*07b4*/ 	.word	0x00000068
        /*07b8*/ 	.short	0x010a
        /*07ba*/ 	.byte	0xff
	.zero		1


	//   ....[108]....
        /*07bc*/ 	.word	0x0000a540
        /*07c0*/ 	.word	0x00000000
        /*07c4*/ 	.word	0x00000070
        /*07c8*/ 	.short	0x010a
        /*07ca*/ 	.byte	0xff
	.zero		1


	//   ....[109]....
        /*07cc*/ 	.word	0x0000a5a0
        /*07d0*/ 	.word	0x00000000
        /*07d4*/ 	.word	0x00000090
        /*07d8*/ 	.short	0x010a
        /*07da*/ 	.byte	0xff
	.zero		1


	//   ....[110]....
        /*07dc*/ 	.word	0x0000a600
        /*07e0*/ 	.word	0x00000002
        /*07e4*/ 	.word	0x00000040
        /*07e8*/ 	.short	0x010a
        /*07ea*/ 	.byte	0xff
	.zero		1


	//   ....[111]....
        /*07ec*/ 	.word	0x0000a650
        /*07f0*/ 	.word	0x00000048
        /*07f4*/ 	.word	0x000000a0
        /*07f8*/ 	.short	0x010a
        /*07fa*/ 	.byte	0xff
	.zero		1


	//   ....[112]....
        /*07fc*/ 	.word	0x0000a6a0
        /*0800*/ 	.word	0x00000002
        /*0804*/ 	.word	0x00000040
        /*0808*/ 	.short	0x010a
        /*080a*/ 	.byte	0xff
	.zero		1


	//   ....[113]....
        /*080c*/ 	.word	0x0000a6f0
        /*0810*/ 	.word	0x00000006
        /*0814*/ 	.word	0x00000040
        /*0818*/ 	.short	0x010a
        /*081a*/ 	.byte	0xff
	.zero		1


	//   ....[114]....
        /*081c*/ 	.word	0x0000a740
        /*0820*/ 	.word	0x00000000
        /*0824*/ 	.word	0x00000040
        /*0828*/ 	.short	0x010a
        /*082a*/ 	.byte	0xff
	.zero		1


	//----- nvinfo : EIATTR_NUM_MBARRIERS
	.align		4
.L_47:
        /*082c*/ 	.byte	0x03, 0x38
        /*082e*/ 	.short	0x0018


	//----- nvinfo : EIATTR_EXIT_INSTR_OFFSETS
	.align		4
        /*0830*/ 	.byte	0x04, 0x1c
        /*0832*/ 	.short	(.L_49 - .L_48)


	//   ....[0]....
.L_48:
        /*0834*/ 	.word	0x00003310


	//   ....[1]....
        /*0838*/ 	.word	0x000035c0


	//   ....[2]....
        /*083c*/ 	.word	0x00003620


	//   ....[3]....
        /*0840*/ 	.word	0x00004650


	//   ....[4]....
        /*0844*/ 	.word	0x00005e70


	//   ....[5]....
        /*0848*/ 	.word	0x00005eb0


	//   ....[6]....
        /*084c*/ 	.word	0x00009c10


	//   ....[7]....
        /*0850*/ 	.word	0x00009c90


	//   ....[8]....
        /*0854*/ 	.word	0x00009cc0


	//   ....[9]....
        /*0858*/ 	.word	0x00009d40


	//----- nvinfo : EIATTR_MAX_THREADS
	.align		4
.L_49:
        /*085c*/ 	.byte	0x04, 0x05
        /*085e*/ 	.short	(.L_51 - .L_50)
.L_50:
        /*0860*/ 	.word	0x00000100
        /*0864*/ 	.word	0x00000001
        /*0868*/ 	.word	0x00000001


	//----- nvinfo : EIATTR_CRS_STACK_SIZE
	.align		4
.L_51:
        /*086c*/ 	.byte	0x04, 0x1e
        /*086e*/ 	.short	(.L_53 - .L_52)
.L_52:
        /*0870*/ 	.word	0x00000000


	//----- nvinfo : EIATTR_CBANK_PARAM_SIZE
	.align		4
.L_53:
        /*0874*/ 	.byte	0x03, 0x19
        /*0876*/ 	.short	0x0900


	//----- nvinfo : EIATTR_PARAM_CBANK
	.align		4
        /*0878*/ 	.byte	0x04, 0x0a
        /*087a*/ 	.short	(.L_55 - .L_54)
	.align		4
.L_54:
        /*087c*/ 	.word	index@(.nv.constant0._ZN7cutlass13device_kernelINS_4conv6kernel13ConvUniversalINS1_16ConvProblemShapeILNS1_8OperatorE2ELi3EEENS1_10collective14CollectiveConvINS1_47MainloopSm100TmaUmmaWarpSpecializedImplicitGemmILS5_2ELi4ELi3ELi1ELi2EN4cute5tupleIJNSA_1CILi1EEESD_SD_EEEEENSB_IJNSC_ILi128EEENSB_IJNSC_ILi64EEEEEESI_EEENS_10tfloat32_tESK_NSA_8TiledMMAINSA_8MMA_AtomIJNSA_17SM100_MMA_TF32_SSISK_SK_fLi128ELi64ELNSA_4UMMA5MajorE1ELSP_1ELNSO_7ScaleInE0ELSQ_0EEEEEENSA_6LayoutISE_NSB_IJNSC_ILi0EEESU_SU_EEEEENSB_IJNSA_10UnderscoreESX_SX_EEEEENS7_6detail27Sm100ImplicitGemmTileTraitsINSA_13SM90_TMA_LOADENSA_14ComposedLayoutINSA_7SwizzleILi2ELi5ELi2EEENSA_18smem_ptr_flag_bitsILi32EEENST_INSB_IJNSC_ILi32EEENSC_ILi4EEEEEENSB_IJSD_S18_EEEEEEEvEENS11_INSA_20SM90_TMA_LOAD_IM2COLES1D_vEEEENS_8epilogue10collective18CollectiveEpilogueINS1I_23Sm100TmaWarpSpecializedILi4ELi2ELi16ELb1ELb0EEEJSJ_NSB_IJNST_ISG_SD_EENST_INSC_ILi16EEESD_EEEEESK_NSB_IJlNSB_IJSD_lllEEESU_EEESK_S1S_NS1I_6fusion15FusionCallbacksIS1M_NS1T_17LinearCombinationISK_fSK_fLNS_15FloatRoundStyleE2EEESJ_S1Q_JEEENSA_5SM1004TMEM4LOAD26SM100_TMEM_LOAD_32dp32b16xES12_NS13_INS14_ILi2ELi4ELi3EEES17_NST_INSB_IJNSC_ILi8EEES1O_EEENSB_IJS1O_SD_EEEEEEENSA_39AutoVectorizingCopyWithAssumedAlignmentILi128EEENSA_14SM90_TMA_STOREES28_S2A_S2A_EEEvvEEEEvNT_6ParamsE)
        /*0880*/ 	.short	0x0380
        /*0882*/ 	.short	0x0900


	//----- nvinfo : EIATTR_SW_WAR
	.align		4
.L_55:
        /*0884*/ 	.byte	0x04, 0x36
        /*0886*/ 	.short	(.L_57 - .L_56)
.L_56:
        /*0888*/ 	.word	0x00000008
.L_57:


//--------------------- .nv.callgraph             --------------------------
	.section	.nv.callgraph,"",@"SHT_CUDA_CALLGRAPH"
	.align	4
	.sectionentsize	8
	.align		4
        /*0000*/ 	.word	0x00000000
	.align		4
        /*0004*/ 	.word	0xffffffff
	.align		4
        /*0008*/ 	.word	index@(_ZN7cutlass13device_kernelINS_4conv6kernel13ConvUniversalINS1_16ConvProblemShapeILNS1_8OperatorE2ELi3EEENS1_10collective14CollectiveConvINS1_47MainloopSm100TmaUmmaWarpSpecializedImplicitGemmILS5_2ELi4ELi3ELi1ELi2EN4cute5tupleIJNSA_1CILi1EEESD_SD_EEEEENSB_IJNSC_ILi128EEENSB_IJNSC_ILi64EEEEEESI_EEENS_10tfloat32_tESK_NSA_8TiledMMAINSA_8MMA_AtomIJNSA_17SM100_MMA_TF32_SSISK_SK_fLi128ELi64ELNSA_4UMMA5MajorE1ELSP_1ELNSO_7ScaleInE0ELSQ_0EEEEEENSA_6LayoutISE_NSB_IJNSC_ILi0EEESU_SU_EEEEENSB_IJNSA_10UnderscoreESX_SX_EEEEENS7_6detail27Sm100ImplicitGemmTileTraitsINSA_13SM90_TMA_LOADENSA_14ComposedLayoutINSA_7SwizzleILi2ELi5ELi2EEENSA_18smem_ptr_flag_bitsILi32EEENST_INSB_IJNSC_ILi32EEENSC_ILi4EEEEEENSB_IJSD_S18_EEEEEEEvEENS11_INSA_20SM90_TMA_LOAD_IM2COLES1D_vEEEENS_8epilogue10collective18CollectiveEpilogueINS1I_23Sm100TmaWarpSpecializedILi4ELi2ELi16ELb1ELb0EEEJSJ_NSB_IJNST_ISG_SD_EENST_INSC_ILi16EEESD_EEEEESK_NSB_IJlNSB_IJSD_lllEEESU_EEESK_S1S_NS1I_6fusion15FusionCallbacksIS1M_NS1T_17LinearCombinationISK_fSK_fLNS_15FloatRoundStyleE2EEESJ_S1Q_JEEENSA_5SM1004TMEM4LOAD26SM100_TMEM_LOAD_32dp32b16xES12_NS13_INS14_ILi2ELi4ELi3EEES17_NST_INSB_IJNSC_ILi8EEES1O_EEENSB_IJS1O_SD_EEEEEEENSA_39AutoVectorizingCopyWithAssumedAlignmentILi128EEENSA_14SM90_TMA_STOREES28_S2A_S2A_EEEvvEEEEvNT_6ParamsE)
	.align		4
        /*000c*/ 	.word	index@(__assertfail)
	.align		4
        /*0010*/ 	.word	0x00000000
	.align		4
        /*0014*/ 	.word	0xfffffffe
	.align		4
        /*0018*/ 	.word	0x00000000
	.align		4
        /*001c*/ 	.word	0xfffffffd
	.align		4
        /*0020*/ 	.word	0x00000000
	.align		4
        /*0024*/ 	.word	0xfffffffc


//--------------------- .nv.constant4             --------------------------
	.section	.nv.constant4,"a",@progbits
	.align	8
	.align		8
.nv.constant4:
        /*0000*/ 	.dword	__assertfail
	.align		8
        /*0008*/ 	.dword	__unnamed_1
	.align		8
        /*0010*/ 	.dword	__unnamed_2
	.align		8
        /*0018*/ 	.dword	_ZN39_INTERNAL_16e5810e_4_k_cu_b1a35380_33544cuda3std3__45__cpo5beginE
	.align		8
        /*0020*/ 	.dword	_ZN39_INTERNAL_16e5810e_4_k_cu_b1a35380_33544cuda3std3__45__cpo3endE
	.align		8
        /*0028*/ 	.dword	_ZN39_INTERNAL_16e5810e_4_k_cu_b1a35380_33544cuda3std3__45__cpo6cbeginE
	.align		8
        /*0030*/ 	.dword	_ZN39_INTERNAL_16e5810e_4_k_cu_b1a35380_33544cuda3std3__45__cpo4cendE
	.align		8
        /*0038*/ 	.dword	_ZN39_INTERNAL_16e5810e_4_k_cu_b1a35380_33544cuda3std3__441_GLOBAL__N__16e5810e_4_k_cu_b1a35380_33546ignoreE
	.align		8
        /*0040*/ 	.dword	_ZN39_INTERNAL_16e5810e_4_k_cu_b1a35380_33544cuda3std3__419piecewise_constructE
	.align		8
        /*0048*/ 	.dword	_ZN39_INTERNAL_16e5810e_4_k_cu_b1a35380_33544cuda3std3__48in_placeE
	.align		8
        /*0050*/ 	.dword	_ZN39_INTERNAL_16e5810e_4_k_cu_b1a35380_33544cuda3std6ranges3__45__cpo4swapE
	.align		8
        /*0058*/ 	.dword	_ZN39_INTERNAL_16e5810e_4_k_cu_b1a35380_33544cuda3std6ranges3__45__cpo9iter_moveE
	.align		8
        /*0060*/ 	.dword	_ZN39_INTERNAL_16e5810e_4_k_cu_b1a35380_33544cute7productE
	.align		8
        /*0068*/ 	.dword	_ZN39_INTERNAL_16e5810e_4_k_cu_b1a35380_33544cute1_E
	.align		8
        /*0070*/ 	.dword	$str$27
	.align		8
        /*0078*/ 	.dword	$str$28
	.align		8
        /*0080*/ 	.dword	$str$29
	.align		8
        /*0088*/ 	.dword	$str$30


//--------------------- .text._ZN7cutlass13device_kernelINS_4conv6kernel13ConvUniversalINS1_16ConvProblemShapeILNS1_8OperatorE2ELi3EEENS1_10collective14CollectiveConvINS1_47MainloopSm100TmaUmmaWarpSpecializedImplicitGemmILS5_2ELi4ELi3ELi1ELi2EN4cute5tupleIJNSA_1CILi1EEESD_SD_EEEEENSB_IJNSC_ILi128EEENSB_IJNSC_ILi64EEEEEESI_EEENS_10tfloat32_tESK_NSA_8TiledMMAINSA_8MMA_AtomIJNSA_17SM100_MMA_TF32_SSISK_SK_fLi128ELi64ELNSA_4UMMA5MajorE1ELSP_1ELNSO_7ScaleInE0ELSQ_0EEEEEENSA_6LayoutISE_NSB_IJNSC_ILi0EEESU_SU_EEEEENSB_IJNSA_10UnderscoreESX_SX_EEEEENS7_6detail27Sm100ImplicitGemmTileTraitsINSA_13SM90_TMA_LOADENSA_14ComposedLayoutINSA_7SwizzleILi2ELi5ELi2EEENSA_18smem_ptr_flag_bitsILi32EEENST_INSB_IJNSC_ILi32EEENSC_ILi4EEEEEENSB_IJSD_S18_EEEEEEEvEENS11_INSA_20SM90_TMA_LOAD_IM2COLES1D_vEEEENS_8epilogue10collective18CollectiveEpilogueINS1I_23Sm100TmaWarpSpecializedILi4ELi2ELi16ELb1ELb0EEEJSJ_NSB_IJNST_ISG_SD_EENST_INSC_ILi16EEESD_EEEEESK_NSB_IJlNSB_IJSD_lllEEESU_EEESK_S1S_NS1I_6fusion15FusionCallbacksIS1M_NS1T_17LinearCombinationISK_fSK_fLNS_15FloatRoundStyleE2EEESJ_S1Q_JEEENSA_5SM1004TMEM4LOAD26SM100_TMEM_LOAD_32dp32b16xES12_NS13_INS14_ILi2ELi4ELi3EEES17_NST_INSB_IJNSC_ILi8EEES1O_EEENSB_IJS1O_SD_EEEEEEENSA_39AutoVectorizingCopyWithAssumedAlignmentILi128EEENSA_14SM90_TMA_STOREES28_S2A_S2A_EEEvvEEEEvNT_6ParamsE --------------------------
	.section	.text._ZN7cutlass13device_kernelINS_4conv6kernel13ConvUniversalINS1_16ConvProblemShapeILNS1_8OperatorE2ELi3EEENS1_10collective14CollectiveConvINS1_47MainloopSm100TmaUmmaWarpSpecializedImplicitGemmILS5_2ELi4ELi3ELi1ELi2EN4cute5tupleIJNSA_1CILi1EEESD_SD_EEEEENSB_IJNSC_ILi128EEENSB_IJNSC_ILi64EEEEEESI_EEENS_10tfloat32_tESK_NSA_8TiledMMAINSA_8MMA_AtomIJNSA_17SM100_MMA_TF32_SSISK_SK_fLi128ELi64ELNSA_4UMMA5MajorE1ELSP_1ELNSO_7ScaleInE0ELSQ_0EEEEEENSA_6LayoutISE_NSB_IJNSC_ILi0EEESU_SU_EEEEENSB_IJNSA_10UnderscoreESX_SX_EEEEENS7_6detail27Sm100ImplicitGemmTileTraitsINSA_13SM90_TMA_LOADENSA_14ComposedLayoutINSA_7SwizzleILi2ELi5ELi2EEENSA_18smem_ptr_flag_bitsILi32EEENST_INSB_IJNSC_ILi32EEENSC_ILi4EEEEEENSB_IJSD_S18_EEEEEEEvEENS11_INSA_20SM90_TMA_LOAD_IM2COLES1D_vEEEENS_8epilogue10collective18CollectiveEpilogueINS1I_23Sm100TmaWarpSpecializedILi4ELi2ELi16ELb1ELb0EEEJSJ_NSB_IJNST_ISG_SD_EENST_INSC_ILi16EEESD_EEEEESK_NSB_IJlNSB_IJSD_lllEEESU_EEESK_S1S_NS1I_6fusion15FusionCallbacksIS1M_NS1T_17LinearCombinationISK_fSK_fLNS_15FloatRoundStyleE2EEESJ_S1Q_JEEENSA_5SM1004TMEM4LOAD26SM100_TMEM_LOAD_32dp32b16xES12_NS13_INS14_ILi2ELi4ELi3EEES17_NST_INSB_IJNSC_ILi8EEES1O_EEENSB_IJS1O_SD_EEEEEEENSA_39AutoVectorizingCopyWithAssumedAlignmentILi128EEENSA_14SM90_TMA_STOREES28_S2A_S2A_EEEvvEEEEvNT_6ParamsE,"ax",@progbits
	.align	128
.text._ZN7cutlass13device_kernelINS_4conv6kernel13ConvUniversalINS1_16ConvProblemShapeILNS1_8OperatorE2ELi3EEENS1_10collective14CollectiveConvINS1_47MainloopSm100TmaUmmaWarpSpecializedImplicitGemmILS5_2ELi4ELi3ELi1ELi2EN4cute5tupleIJNSA_1CILi1EEESD_SD_EEEEENSB_IJNSC_ILi128EEENSB_IJNSC_ILi64EEEEEESI_EEENS_10tfloat32_tESK_NSA_8TiledMMAINSA_8MMA_AtomIJNSA_17SM100_MMA_TF32_SSISK_SK_fLi128ELi64ELNSA_4UMMA5MajorE1ELSP_1ELNSO_7ScaleInE0ELSQ_0EEEEEENSA_6LayoutISE_NSB_IJNSC_ILi0EEESU_SU_EEEEENSB_IJNSA_10UnderscoreESX_SX_EEEEENS7_6detail27Sm100ImplicitGemmTileTraitsINSA_13SM90_TMA_LOADENSA_14ComposedLayoutINSA_7SwizzleILi2ELi5ELi2EEENSA_18smem_ptr_flag_bitsILi32EEENST_INSB_IJNSC_ILi32EEENSC_ILi4EEEEEENSB_IJSD_S18_EEEEEEEvEENS11_INSA_20SM90_TMA_LOAD_IM2COLES1D_vEEEENS_8epilogue10collective18CollectiveEpilogueINS1I_23Sm100TmaWarpSpecializedILi4ELi2ELi16ELb1ELb0EEEJSJ_NSB_IJNST_ISG_SD_EENST_INSC_ILi16EEESD_EEEEESK_NSB_IJlNSB_IJSD_lllEEESU_EEESK_S1S_NS1I_6fusion15FusionCallbacksIS1M_NS1T_17LinearCombinationISK_fSK_fLNS_15FloatRoundStyleE2EEESJ_S1Q_JEEENSA_5SM1004TMEM4LOAD26SM100_TMEM_LOAD_32dp32b16xES12_NS13_INS14_ILi2ELi4ELi3EEES17_NST_INSB_IJNSC_ILi8EEES1O_EEENSB_IJS1O_SD_EEEEEEENSA_39AutoVectorizingCopyWithAssumedAlignmentILi128EEENSA_14SM90_TMA_STOREES28_S2A_S2A_EEEvvEEEEvNT_6ParamsE:
        .type           _ZN7cutlass13device_kernelINS_4conv6kernel13ConvUniversalINS1_16ConvProblemShapeILNS1_8OperatorE2ELi3EEENS1_10collective14CollectiveConvINS1_47MainloopSm100TmaUmmaWarpSpecializedImplicitGemmILS5_2ELi4ELi3ELi1ELi2EN4cute5tupleIJNSA_1CILi1EEESD_SD_EEEEENSB_IJNSC_ILi128EEENSB_IJNSC_ILi64EEEEEESI_EEENS_10tfloat32_tESK_NSA_8TiledMMAINSA_8MMA_AtomIJNSA_17SM100_MMA_TF32_SSISK_SK_fLi128ELi64ELNSA_4UMMA5MajorE1ELSP_1ELNSO_7ScaleInE0ELSQ_0EEEEEENSA_6LayoutISE_NSB_IJNSC_ILi0EEESU_SU_EEEEENSB_IJNSA_10UnderscoreESX_SX_EEEEENS7_6detail27Sm100ImplicitGemmTileTraitsINSA_13SM90_TMA_LOADENSA_14ComposedLayoutINSA_7SwizzleILi2ELi5ELi2EEENSA_18smem_ptr_flag_bitsILi32EEENST_INSB_IJNSC_ILi32EEENSC_ILi4EEEEEENSB_IJSD_S18_EEEEEEEvEENS11_INSA_20SM90_TMA_LOAD_IM2COLES1D_vEEEENS_8epilogue10collective18CollectiveEpilogueINS1I_23Sm100TmaWarpSpecializedILi4ELi2ELi16ELb1ELb0EEEJSJ_NSB_IJNST_ISG_SD_EENST_INSC_ILi16EEESD_EEEEESK_NSB_IJlNSB_IJSD_lllEEESU_EEESK_S1S_NS1I_6fusion15FusionCallbacksIS1M_NS1T_17LinearCombinationISK_fSK_fLNS_15FloatRoundStyleE2EEESJ_S1Q_JEEENSA_5SM1004TMEM4LOAD26SM100_TMEM_LOAD_32dp32b16xES12_NS13_INS14_ILi2ELi4ELi3EEES17_NST_INSB_IJNSC_ILi8EEES1O_EEENSB_IJS1O_SD_EEEEEEENSA_39AutoVectorizingCopyWithAssumedAlignmentILi128EEENSA_14SM90_TMA_STOREES28_S2A_S2A_EEEvvEEEEvNT_6ParamsE,@function
        .size           _ZN7cutlass13device_kernelINS_4conv6kernel13ConvUniversalINS1_16ConvProblemShapeILNS1_8OperatorE2ELi3EEENS1_10collective14CollectiveConvINS1_47MainloopSm100TmaUmmaWarpSpecializedImplicitGemmILS5_2ELi4ELi3ELi1ELi2EN4cute5tupleIJNSA_1CILi1EEESD_SD_EEEEENSB_IJNSC_ILi128EEENSB_IJNSC_ILi64EEEEEESI_EEENS_10tfloat32_tESK_NSA_8TiledMMAINSA_8MMA_AtomIJNSA_17SM100_MMA_TF32_SSISK_SK_fLi128ELi64ELNSA_4UMMA5MajorE1ELSP_1ELNSO_7ScaleInE0ELSQ_0EEEEEENSA_6LayoutISE_NSB_IJNSC_ILi0EEESU_SU_EEEEENSB_IJNSA_10UnderscoreESX_SX_EEEEENS7_6detail27Sm100ImplicitGemmTileTraitsINSA_13SM90_TMA_LOADENSA_14ComposedLayoutINSA_7SwizzleILi2ELi5ELi2EEENSA_18smem_ptr_flag_bitsILi32EEENST_INSB_IJNSC_ILi32EEENSC_ILi4EEEEEENSB_IJSD_S18_EEEEEEEvEENS11_INSA_20SM90_TMA_LOAD_IM2COLES1D_vEEEENS_8epilogue10collective18CollectiveEpilogueINS1I_23Sm100TmaWarpSpecializedILi4ELi2ELi16ELb1ELb0EEEJSJ_NSB_IJNST_ISG_SD_EENST_INSC_ILi16EEESD_EEEEESK_NSB_IJlNSB_IJSD_lllEEESU_EEESK_S1S_NS1I_6fusion15FusionCallbacksIS1M_NS1T_17LinearCombinationISK_fSK_fLNS_15FloatRoundStyleE2EEESJ_S1Q_JEEENSA_5SM1004TMEM4LOAD26SM100_TMEM_LOAD_32dp32b16xES12_NS13_INS14_ILi2ELi4ELi3EEES17_NST_INSB_IJNSC_ILi8EEES1O_EEENSB_IJS1O_SD_EEEEEEENSA_39AutoVectorizingCopyWithAssumedAlignmentILi128EEENSA_14SM90_TMA_STOREES28_S2A_S2A_EEEvvEEEEvNT_6ParamsE,(.L_x_166 - _ZN7cutlass13device_kernelINS_4conv6kernel13ConvUniversalINS1_16ConvProblemShapeILNS1_8OperatorE2ELi3EEENS1_10collective14CollectiveConvINS1_47MainloopSm100TmaUmmaWarpSpecializedImplicitGemmILS5_2ELi4ELi3ELi1ELi2EN4cute5tupleIJNSA_1CILi1EEESD_SD_EEEEENSB_IJNSC_ILi128EEENSB_IJNSC_ILi64EEEEEESI_EEENS_10tfloat32_tESK_NSA_8TiledMMAINSA_8MMA_AtomIJNSA_17SM100_MMA_TF32_SSISK_SK_fLi128ELi64ELNSA_4UMMA5MajorE1ELSP_1ELNSO_7ScaleInE0ELSQ_0EEEEEENSA_6LayoutISE_NSB_IJNSC_ILi0EEESU_SU_EEEEENSB_IJNSA_10UnderscoreESX_SX_EEEEENS7_6detail27Sm100ImplicitGemmTileTraitsINSA_13SM90_TMA_LOADENSA_14ComposedLayoutINSA_7SwizzleILi2ELi5ELi2EEENSA_18smem_ptr_flag_bitsILi32EEENST_INSB_IJNSC_ILi32EEENSC_ILi4EEEEEENSB_IJSD_S18_EEEEEEEvEENS11_INSA_20SM90_TMA_LOAD_IM2COLES1D_vEEEENS_8epilogue10collective18CollectiveEpilogueINS1I_23Sm100TmaWarpSpecializedILi4ELi2ELi16ELb1ELb0EEEJSJ_NSB_IJNST_ISG_SD_EENST_INSC_ILi16EEESD_EEEEESK_NSB_IJlNSB_IJSD_lllEEESU_EEESK_S1S_NS1I_6fusion15FusionCallbacksIS1M_NS1T_17LinearCombinationISK_fSK_fLNS_15FloatRoundStyleE2EEESJ_S1Q_JEEENSA_5SM1004TMEM4LOAD26SM100_TMEM_LOAD_32dp32b16xES12_NS13_INS14_ILi2ELi4ELi3EEES17_NST_INSB_IJNSC_ILi8EEES1O_EEENSB_IJS1O_SD_EEEEEEENSA_39AutoVectorizingCopyWithAssumedAlignmentILi128EEENSA_14SM90_TMA_STOREES28_S2A_S2A_EEEvvEEEEvNT_6ParamsE)
        .other          _ZN7cutlass13device_kernelINS_4conv6kernel13ConvUniversalINS1_16ConvProblemShapeILNS1_8OperatorE2ELi3EEENS1_10collective14CollectiveConvINS1_47MainloopSm100TmaUmmaWarpSpecializedImplicitGemmILS5_2ELi4ELi3ELi1ELi2EN4cute5tupleIJNSA_1CILi1EEESD_SD_EEEEENSB_IJNSC_ILi128EEENSB_IJNSC_ILi64EEEEEESI_EEENS_10tfloat32_tESK_NSA_8TiledMMAINSA_8MMA_AtomIJNSA_17SM100_MMA_TF32_SSISK_SK_fLi128ELi64ELNSA_4UMMA5MajorE1ELSP_1ELNSO_7ScaleInE0ELSQ_0EEEEEENSA_6LayoutISE_NSB_IJNSC_ILi0EEESU_SU_EEEEENSB_IJNSA_10UnderscoreESX_SX_EEEEENS7_6detail27Sm100ImplicitGemmTileTraitsINSA_13SM90_TMA_LOADENSA_14ComposedLayoutINSA_7SwizzleILi2ELi5ELi2EEENSA_18smem_ptr_flag_bitsILi32EEENST_INSB_IJNSC_ILi32EEENSC_ILi4EEEEEENSB_IJSD_S18_EEEEEEEvEENS11_INSA_20SM90_TMA_LOAD_IM2COLES1D_vEEEENS_8epilogue10collective18CollectiveEpilogueINS1I_23Sm100TmaWarpSpecializedILi4ELi2ELi16ELb1ELb0EEEJSJ_NSB_IJNST_ISG_SD_EENST_INSC_ILi16EEESD_EEEEESK_NSB_IJlNSB_IJSD_lllEEESU_EEESK_S1S_NS1I_6fusion15FusionCallbacksIS1M_NS1T_17LinearCombinationISK_fSK_fLNS_15FloatRoundStyleE2EEESJ_S1Q_JEEENSA_5SM1004TMEM4LOAD26SM100_TMEM_LOAD_32dp32b16xES12_NS13_INS14_ILi2ELi4ELi3EEES17_NST_INSB_IJNSC_ILi8EEES1O_EEENSB_IJS1O_SD_EEEEEEENSA_39AutoVectorizingCopyWithAssumedAlignmentILi128EEENSA_14SM90_TMA_STOREES28_S2A_S2A_EEEvvEEEEvNT_6ParamsE,@"STO_CUDA_ENTRY STV_DEFAULT"
_ZN7cutlass13device_kernelINS_4conv6kernel13ConvUniversalINS1_16ConvProblemShapeILNS1_8OperatorE2ELi3EEENS1_10collective14CollectiveConvINS1_47MainloopSm100TmaUmmaWarpSpecializedImplicitGemmILS5_2ELi4ELi3ELi1ELi2EN4cute5tupleIJNSA_1CILi1EEESD_SD_EEEEENSB_IJNSC_ILi128EEENSB_IJNSC_ILi64EEEEEESI_EEENS_10tfloat32_tESK_NSA_8TiledMMAINSA_8MMA_AtomIJNSA_17SM100_MMA_TF32_SSISK_SK_fLi128ELi64ELNSA_4UMMA5MajorE1ELSP_1ELNSO_7ScaleInE0ELSQ_0EEEEEENSA_6LayoutISE_NSB_IJNSC_ILi0EEESU_SU_EEEEENSB_IJNSA_10UnderscoreESX_SX_EEEEENS7_6detail27Sm100ImplicitGemmTileTraitsINSA_13SM90_TMA_LOADENSA_14ComposedLayoutINSA_7SwizzleILi2ELi5ELi2EEENSA_18smem_ptr_flag_bitsILi32EEENST_INSB_IJNSC_ILi32EEENSC_ILi4EEEEEENSB_IJSD_S18_EEEEEEEvEENS11_INSA_20SM90_TMA_LOAD_IM2COLES1D_vEEEENS_8epilogue10collective18CollectiveEpilogueINS1I_23Sm100TmaWarpSpecializedILi4ELi2ELi16ELb1ELb0EEEJSJ_NSB_IJNST_ISG_SD_EENST_INSC_ILi16EEESD_EEEEESK_NSB_IJlNSB_IJSD_lllEEESU_EEESK_S1S_NS1I_6fusion15FusionCallbacksIS1M_NS1T_17LinearCombinationISK_fSK_fLNS_15FloatRoundStyleE2EEESJ_S1Q_JEEENSA_5SM1004TMEM4LOAD26SM100_TMEM_LOAD_32dp32b16xES12_NS13_INS14_ILi2ELi4ELi3EEES17_NST_INSB_IJNSC_ILi8EEES1O_EEENSB_IJS1O_SD_EEEEEEENSA_39AutoVectorizingCopyWithAssumedAlignmentILi128EEENSA_14SM90_TMA_STOREES28_S2A_S2A_EEEvvEEEEvNT_6ParamsE:
[----:B------:R-:W1:Y:S01]  /*0000*/  LDC R1, c[0x0][0x37c] ;  /* 0x0000df00ff017b82 */ /* 0x000e620000000800 */
[----:B------:R-:W2:Y:S01]  /*0010*/  S2R R59, SR_TID.X ;  /* 0x00000000003b7919 */ /* 0x000ea20000002100 */
[----:B------:R-:W3:Y:S01]  /*0020*/  LDCU.64 UR8, c[0x0][0x990] ;  /* 0x00013200ff0877ac */ /* 0x000ee20008000a00 */
[----:B-1----:R-:W-:Y:S01]  /*0030*/  VIADD R1, R1, 0xfffffff8 ;  /* 0xfffffff801017836 */ /* 0x002fe20000000000 */
[----:B------:R-:W-:Y:S02]  /*0040*/  PRMT R61, RZ, 0x7610, R61 ;  /* 0x00007610ff3d7816 */ /* 0x000fe4000000003d */
[----:B------:R-:W-:Y:S01]  /*0050*/  ELECT P3, URZ, PT ;  /* 0x0000000000ff782f */ /* 0x000fe20003860000 */
[----:B---3--:R-:W-:-:S04]  /*0060*/  UISETP.NE.U32.AND UP0, UPT, UR8, URZ, UPT ;  /* 0x000000ff0800728c */ /* 0x008fc8000bf05070 */
[----:B------:R-:W-:Y:S01]  /*0070*/  UISETP.NE.AND.EX UP0, UPT, UR9, URZ, UPT, UP0 ;  /* 0x000000ff0900728c */ /* 0x000fe2000bf05300 */
[----:B--2---:R-:W-:-:S05]  /*0080*/  SHF.R.U32.HI R62, RZ, 0x5, R59 ;  /* 0x00000005ff3e7819 */ /* 0x004fca000001163b */
[----:B------:R-:W1:Y:S02]  /*0090*/  SHFL.IDX PT, R0, R62, RZ, 0x1f ;  /* 0x00001fff3e007589 */ /* 0x000e6400000e0000 */
[----:B-1----:R-:W-:Y:S01]  /*00a0*/  R2UR UR18, R0 ;  /* 0x00000000001272ca */ /* 0x002fe200000e0000 */
[----:B------:R-:W-:-:S14]  /*00b0*/  BRA.U UP0, `(.L_x_0) ;  /* 0x0000000100307547 */ /* 0x000fdc000b800000 */
[----:B------:R-:W1:Y:S02]  /*00c0*/  LDCU.64 UR4, c[0x0][0x988] ;  /* 0x00013100ff0477ac */ /* 0x000e640008000a00 */
[----:B-1----:R-:W-:-:S04]  /*00d0*/  UISETP.NE.U32.AND UP0, UPT, UR4, URZ, UPT ;  /* 0x000000ff0400728c */ /* 0x002fc8000bf05070 */
[----:B------:R-:W-:-:S09]  /*00e0*/  UISETP.NE.AND.EX UP0, UPT, UR5, URZ, UPT, UP0 ;  /* 0x000000ff0500728c */ /* 0x000fd2000bf05300 */
[----:B------:R-:W-:Y:S05]  /*00f0*/  BRA.U !UP0, `(.L_x_1) ;  /* 0x0000000108147547 */ /* 0x000fea000b800000 */
[----:B------:R-:W1:Y:S01]  /*0100*/  LDC.64 R2, c[0x0][0x988] ;  /* 0x00026200ff027b82 */ /* 0x000e620000000a00 */
[----:B------:R-:W1:Y:S02]  /*0110*/  LDCU.64 UR4, c[0x0][0x358] ;  /* 0x00006b00ff0477ac */ /* 0x000e640008000a00 */
[----:B-1----:R1:W5:Y:S01]  /*0120*/  LDG.E R27, desc[UR4][R2.64] ;  /* 0x00000004021b7981 */ /* 0x002362000c1e1900 */
[----:B------:R-:W-:Y:S01]  /*0130*/  HFMA2 R61, -RZ, RZ, 0, 5.9604644775390625e-08 ;  /* 0x00000001ff3d7431 */ /* 0x000fe200000001ff */
[----:B------:R-:W-:Y:S05]  /*0140*/  BRA `(.L_x_0) ;  /* 0x00000000000c7947 */ /* 0x000fea0003800000 */
.L_x_1:
[----:B------:R-:W1:Y:S01]  /*0150*/  LDCU UR4, c[0x0][0x980] ;  /* 0x00013000ff0477ac */ /* 0x000e620008000800 */
[----:B------:R-:W-:Y:S01]  /*0160*/  HFMA2 R61, -RZ, RZ, 0, 5.9604644775390625e-08 ;  /* 0x00000001ff3d7431 */ /* 0x000fe200000001ff */
[----:B-1----:R-:W-:-:S07]  /*0170*/  MOV R27, UR4 ;  /* 0x00000004001b7c02 */ /* 0x002fce0008000f00 */
.L_x_0:
[----:B------:R-:W2:Y:S02]  /*0180*/  LDCU.64 UR4, c[0x0][0x9b0] ;  /* 0x00013600ff0477ac */ /* 0x000ea40008000a00 */
[----:B--2---:R-:W-:-:S04]  /*0190*/  UISETP.NE.U32.AND UP0, UPT, UR4, URZ, UPT ;  /* 0x000000ff0400728c */ /* 0x004fc8000bf05070 */
[----:B------:R-:W-:-:S09]  /*01a0*/  UISETP.NE.AND.EX UP0, UPT, UR5, URZ, UPT, UP0 ;  /* 0x000000ff0500728c */ /* 0x000fd2000bf05300 */
[----:B------:R-:W-:Y:S05]  /*01b0*/  BRA.U UP0, `(.L_x_2) ;  /* 0x0000000100287547 */ /* 0x000fea000b800000 */
[----:B------:R-:W2:Y:S02]  /*01c0*/  LDCU.64 UR4, c[0x0][0x9a8] ;  /* 0x00013500ff0477ac */ /* 0x000ea40008000a00 */
[----:B--2---:R-:W-:-:S04]  /*01d0*/  UISETP.NE.U32.AND UP0, UPT, UR4, URZ, UPT ;  /* 0x000000ff0400728c */ /* 0x004fc8000bf05070 */
[----:B------:R-:W-:-:S09]  /*01e0*/  UISETP.NE.AND.EX UP0, UPT, UR5, URZ, UPT, UP0 ;  /* 0x000000ff0500728c */ /* 0x000fd2000bf05300 */
[----:B------:R-:W-:Y:S05]  /*01f0*/  BRA.U !UP0, `(.L_x_3) ;  /* 0x0000000108107547 */ /* 0x000fea000b800000 */
[----:B------:R-:W2:Y:S01]  /*0200*/  LDC.64 R24, c[0x0][0x9a8] ;  /* 0x00026a00ff187b82 */ /* 0x000ea20000000a00 */
[----:B------:R-:W2:Y:S02]  /*0210*/  LDCU.64 UR4, c[0x0][0x358] ;  /* 0x00006b00ff0477ac */ /* 0x000ea40008000a00 */
[----:B--2---:R2:W5:Y:S01]  /*0220*/  LDG.E R24, desc[UR4][R24.64] ;  /* 0x0000000418187981 */ /* 0x004562000c1e1900 */
[----:B------:R-:W-:Y:S05]  /*0230*/  BRA `(.L_x_2) ;  /* 0x0000000000087947 */ /* 0x000fea0003800000 */
.L_x_3:
[----:B------:R-:W2:Y:S02]  /*0240*/  LDCU UR4, c[0x0][0x9a0] ;  /* 0x00013400ff0477ac */ /* 0x000ea40008000800 */
[----:B--2---:R-:W-:Y:S02]  /*0250*/  MOV R24, UR4 ;  /* 0x0000000400187c02 */ /* 0x004fe40008000f00 */
.L_x_2:
[----:B------:R-:W-:Y:S01]  /*0260*/  IMAD.U32 R0, RZ, RZ, UR18 ;  /* 0x00000012ff007e24 */ /* 0x000fe2000f8e00ff */
[----:B------:R-:W-:Y:S04]  /*0270*/  BSSY.RECONVERGENT B0, `(.L_x_4) ;  /* 0x000000c000007945 */ /* 0x000fe80003800200 */
[C---:B------:R-:W-:Y:S02]  /*0280*/  ISETP.NE.OR P1, PT, R0.reuse, 0x1, !P3 ;  /* 0x000000010000780c */ /* 0x040fe40005f25670 */
[----:B------:R-:W-:-:S11]  /*0290*/  ISETP.NE.OR P0, PT, R0, 0x3, !P3 ;  /* 0x000000030000780c */ /* 0x000fd60005f05670 */
[----:B------:R-:W-:Y:S05]  /*02a0*/  @P1 BRA `(.L_x_5) ;  /* 0x0000000000201947 */ /* 0x000fea0003800000 */
[----:B------:R-:W3:Y:S02]  /*02b0*/  LDCU.64 UR4, c[0x0][0x348] ;  /* 0x00006900ff0477ac */ /* 0x000ee40008000a00 */
[----:B---3--:R-:W-:Y:S02]  /*02c0*/  UIADD3 UR6, UP1, UPT, UR4, 0x80, URZ ;  /* 0x0000008004067890 */ /* 0x008fe4000ff3e0ff */
[----:B------:R-:W-:Y:S02]  /*02d0*/  UIADD3 UR4, UP0, UPT, UR4, 0x180, URZ ;  /* 0x0000018004047890 */ /* 0x000fe4000ff1e0ff */
[----:B------:R-:W-:Y:S02]  /*02e0*/  UIADD3.X UR7, UPT, UPT, URZ, UR5, URZ, UP1, !UPT ;  /* 0x00000005ff077290 */ /* 0x000fe40008ffe4ff */
[----:B------:R-:W-:-:S07]  /*02f0*/  UIADD3.X UR5, UPT, UPT, URZ, UR5, URZ, UP0, !UPT ;  /* 0x00000005ff057290 */ /* 0x000fce00087fe4ff */
[----:B------:R3:W-:Y:S02]  /*0300*/  UTMACCTL.PF [UR6] ;  /* 0x00000000060079b9 */ /* 0x0007e40008040000 */
[----:B------:R3:W-:Y:S02]  /*0310*/  UTMACCTL.PF [UR4] ;  /* 0x00000000040079b9 */ /* 0x0007e40008040000 */
[----:B---3--:R-:W-:Y:S01]  /*0320*/  NOP ;  /* 0x0000000000007918 */ /* 0x008fe20000000000 */
.L_x_5:
[----:B------:R-:W-:Y:S05]  /*0330*/  BSYNC.RECONVERGENT B0 ;  /* 0x0000000000007941 */ /* 0x000fea0003800200 */
.L_x_4:
[----:B------:R-:W-:Y:S04]  /*0340*/  BSSY.RECONVERGENT B0, `(.L_x_6) ;  /* 0x000000a000007945 */ /* 0x000fe80003800200 */
        /* <DEDUP_REMOVED lines=9> */
.L_x_7:
[----:B------:R-:W-:Y:S05]  /*03e0*/  BSYNC.RECONVERGENT B0 ;  /* 0x0000000000007941 */ /* 0x000fea0003800200 */
.L_x_6:
[----:B------:R-:W3:Y:S01]  /*03f0*/  LDCU.64 UR4, c[0x0][0x988] ;  /* 0x00013100ff0477ac */ /* 0x000ee20008000a00 */
[----:B------:R-:W-:Y:S02]  /*0400*/  UISETP.EQ.U32.AND UP2, UPT, UR8, URZ, UPT ;  /* 0x000000ff0800728c */ /* 0x000fe4000bf42070 */
[----:B------:R-:W-:Y:S02]  /*0410*/  UPLOP3.LUT UP3, UPT, UPT, UPT, UPT, 0x80, 0x8 ;  /* 0x000000000008789c */ /* 0x000fe40003f6f070 */
[----:B---3--:R-:W-:-:S04]  /*0420*/  UISETP.NE.U32.AND UP0, UPT, UR4, URZ, UPT ;  /* 0x000000ff0400728c */ /* 0x008fc8000bf05070 */
[----:B------:R-:W-:-:S04]  /*0430*/  UISETP.NE.AND.EX UP1, UPT, UR5, URZ, UPT, UP0 ;  /* 0x000000ff0500728c */ /* 0x000fc8000bf25300 */
[----:B------:R-:W-:-:S04]  /*0440*/  UISETP.EQ.OR.EX UP4, UPT, UR9, URZ, !UP1, UP2 ;  /* 0x000000ff0900728c */ /* 0x000fc8000cf82720 */
[----:B------:R-:W-:-:S06]  /*0450*/  UP2UR UR4, UPR, URZ, 0x10 ;  /* 0x00000010ff047883 */ /* 0x000fcc0008000000 */
[----:B------:R-:W-:Y:S01]  /*0460*/  MOV R65, UR4 ;  /* 0x0000000400417c02 */ /* 0x000fe20008000f00 */
[----:B------:R-:W-:Y:S06]  /*0470*/  BRA.U !UP4, `(.L_x_8) ;  /* 0x000000010c207547 */ /* 0x000fec000b800000 */
[----:B------:R-:W-:Y:S01]  /*0480*/  UISETP.NE.U32.AND UP2, UPT, UR8, URZ, UPT ;  /* 0x000000ff0800728c */ /* 0x000fe2000bf45070 */
[----:B-----5:R-:W-:Y:S01]  /*0490*/  FSETP.NEU.AND P0, PT, R27, RZ, PT ;  /* 0x000000ff1b00720b */ /* 0x020fe20003f0d000 */
[----:B------:R-:W-:Y:S02]  /*04a0*/  USEL UR4, URZ, 0xffffffff, UP1 ;  /* 0xffffffffff047887 */ /* 0x000fe40008800000 */
[----:B------:R-:W-:-:S10]  /*04b0*/  UISETP.NE.AND.EX UP2, UPT, UR9, URZ, UPT, UP2 ;  /* 0x000000ff0900728c */ /* 0x000fd4000bf45320 */
[----:B------:R-:W-:Y:S01]  /*04c0*/  VOTEU.ANY UP0, P0 ;  /* 0x0000000000ff7886 */ /* 0x000fe20000000100 */
[----:B------:R-:W-:-:S04]  /*04d0*/  @!UP2 USEL UR4, URZ, 0xffffffff, UP0 ;  /* 0xffffffffff04a887 */ /* 0x000fc80008000000 */
[----:B------:R-:W-:-:S04]  /*04e0*/  ULOP3.LUT UR4, UR4, 0x1, URZ, 0xc0, !UPT ;  /* 0x0000000104047892 */ /* 0x000fc8000f8ec0ff */
[----:B------:R-:W-:-:S11]  /*04f0*/  UISETP.NE.U32.AND UP3, UPT, UR4, 0x1, UPT ;  /* 0x000000010400788c */ /* 0x000fd6000bf65070 */
.L_x_8:
[----:B-1----:R-:W1:Y:S01]  /*0500*/  SHFL.IDX PT, R2, R62, RZ, 0x1f ;  /* 0x00001fff3e027589 */ /* 0x002e6200000e0000 */
[----:B------:R-:W-:-:S04]  /*0510*/  UISETP.NE.AND UP0, UPT, UR18, 0x2, UPT ;  /* 0x000000021200788c */ /* 0x000fc8000bf05270 */
[----:B------:R-:W-:Y:S01]  /*0520*/  USEL UR56, URZ, 0x1, UP0 ;  /* 0x00000001ff387887 */ /* 0x000fe20008000000 */
[----:B-1----:R-:W-:-:S13]  /*0530*/  ISETP.NE.AND P0, PT, R2, RZ, PT ;  /* 0x000000ff0200720c */ /* 0x002fda0003f05270 */
[----:B------:R-:W-:Y:S05]  /*0540*/  @P0 BRA `(.L_x_9) ;  /* 0x0000000000480947 */ /* 0x000fea0003800000 */
[----:B------:R-:W1:Y:S01]  /*0550*/  S2UR UR4, SR_CgaCtaId ;  /* 0x00000000000479c3 */ /* 0x000e620000008800 */
[----:B------:R-:W-:Y:S01]  /*0560*/  UMOV UR5, 0x400 ;  /* 0x0000040000057882 */ /* 0x000fe20000000000 */
[----:B------:R-:W-:Y:S01]  /*0570*/  UMOV UR6, 0x1 ;  /* 0x0000000100067882 */ /* 0x000fe20000000000 */
[----:B------:R-:W-:Y:S01]  /*0580*/  ELECT P0, URZ, PT ;  /* 0x0000000000ff782f */ /* 0x000fe20003800000 */
[----:B------:R-:W-:-:S04]  /*0590*/  UIADD3 UR6, UPT, UPT, -UR6, 0x100000, URZ ;  /* 0x0010000006067890 */ /* 0x000fc8000fffe1ff */
[----:B------:R-:W-:Y:S02]  /*05a0*/  USHF.L.U32 UR7, UR6, 0xb, URZ ;  /* 0x0000000b06077899 */ /* 0x000fe400080006ff */
[----:B------:R-:W-:Y:S02]  /*05b0*/  USHF.L.U32 UR6, UR6, 0x1, URZ ;  /* 0x0000000106067899 */ /* 0x000fe400080006ff */
[----:B-1----:R-:W-:Y:S01]  /*05c0*/  ULEA UR4, UR4, UR5, 0x18 ;  /* 0x0000000504047291 */ /* 0x002fe2000f8ec0ff */
[----:B------:R-:W1:Y:S11]  /*05d0*/  FENCE.VIEW.ASYNC.S ;  /* 0x00000000000073c6 */ /* 0x000e760000000000 */
[----:B-1----:R1:W3:Y:S01]  /*05e0*/  SYNCS.EXCH.64 URZ, [UR4], UR6 ;  /* 0x0000000604ff75b2 */ /* 0x0022e20008000100 */
[----:B------:R1:W4:Y:S01]  /*05f0*/  SYNCS.EXCH.64 URZ, [UR4+0x20], UR6 ;  /* 0x0000200604ff75b2 */ /* 0x0003220008000100 */
[----:B------:R1:W1:Y:S01]  /*0600*/  SYNCS.EXCH.64 URZ, [UR4+0x8], UR6 ;  /* 0x0000080604ff75b2 */ /* 0x0002620008000100 */
[----:B------:R1:W1:Y:S01]  /*0610*/  SYNCS.EXCH.64 URZ, [UR4+0x28], UR6 ;  /* 0x0000280604ff75b2 */ /* 0x0002620008000100 */
[----:B------:R1:W1:Y:S01]  /*0620*/  SYNCS.EXCH.64 URZ, [UR4+0x10], UR6 ;  /* 0x0000100604ff75b2 */ /* 0x0002620008000100 */
[----:B------:R1:W1:Y:S01]  /*0630*/  SYNCS.EXCH.64 URZ, [UR4+0x30], UR6 ;  /* 0x0000300604ff75b2 */ /* 0x0002620008000100 */
[----:B------:R1:W1:Y:S01]  /*0640*/  SYNCS.EXCH.64 URZ, [UR4+0x18], UR6 ;  /* 0x0000180604ff75b2 */ /* 0x0002620008000100 */
[----:B------:R1:W1:Y:S01]  /*0650*/  SYNCS.EXCH.64 URZ, [UR4+0x38], UR6 ;  /* 0x0000380604ff75b2 */ /* 0x0002620008000100 */
[----:B------:R-:W-:Y:S01]  /*0660*/  NOP ;  /* 0x0000000000007918 */ /* 0x000fe20000000000 */
.L_x_9:
[----:B------:R-:W2:Y:S01]  /*0670*/  SHFL.IDX PT, R2, R62, RZ, 0x1f ;  /* 0x00001fff3e027589 */ /* 0x000ea200000e0000 */
[----:B------:R-:W-:Y:S01]  /*0680*/  NOP ;  /* 0x0000000000007918 */ /* 0x000fe20000000000 */
[----:B--2---:R-:W-:-:S13]  /*0690*/  ISETP.NE.AND P0, PT, R2, 0x1, PT ;  /* 0x000000010200780c */ /* 0x004fda0003f05270 */
[----:B------:R-:W-:Y:S05]  /*06a0*/  @P0 BRA `(.L_x_10) ;  /* 0x0000000000580947 */ /* 0x000fea0003800000 */
[----:B-1----:R-:W1:Y:S01]  /*06b0*/  S2UR UR4, SR_CgaCtaId ;  /* 0x00000000000479c3 */ /* 0x002e620000008800 */
[----:B------:R-:W-:Y:S01]  /*06c0*/  UMOV UR5, 0x400 ;  /* 0x0000040000057882 */ /* 0x000fe20000000000 */
[----:B------:R-:W-:Y:S01]  /*06d0*/  UMOV UR8, 0x20 ;  /* 0x0000002000087882 */ /* 0x000fe20000000000 */
[----:B------:R-:W-:Y:S01]  /*06e0*/  UMOV UR6, 0x80 ;  /* 0x0000008000067882 */ /* 0x000fe20000000000 */
[----:B------:R-:W-:-:S04]  /*06f0*/  UIADD3 UR8, UPT, UPT, -UR8, 0x100000, URZ ;  /* 0x0010000008087890 */ /* 0x000fc8000fffe1ff */
[----:B------:R-:W-:Y:S02]  /*0700*/  USHF.L.U32 UR9, UR8, 0xb, URZ ;  /* 0x0000000b08097899 */ /* 0x000fe400080006ff */
[----:B------:R-:W-:Y:S02]  /*0710*/  USHF.L.U32 UR8, UR8, 0x1, URZ ;  /* 0x0000000108087899 */ /* 0x000fe400080006ff */
[----:B------:R-:W-:-:S04]  /*0720*/  UIADD3 UR6, UPT, UPT, -UR6, 0x100000, URZ ;  /* 0x0010000006067890 */ /* 0x000fc8000fffe1ff */
[----:B------:R-:W-:Y:S02]  /*0730*/  USHF.L.U32 UR7, UR6, 0xb, URZ ;  /* 0x0000000b06077899 */ /* 0x000fe400080006ff */
[----:B------:R-:W-:Y:S01]  /*0740*/  USHF.L.U32 UR6, UR6, 0x1, URZ ;  /* 0x0000000106067899 */ /* 0x000fe200080006ff */
[----:B------:R-:W-:Y:S01]  /*0750*/  ELECT P0, URZ, PT ;  /* 0x0000000000ff782f */ /* 0x000fe20003800000 */
[----:B-1----:R-:W-:Y:S01]  /*0760*/  ULEA UR4, UR4, UR5, 0x18 ;  /* 0x0000000504047291 */ /* 0x002fe2000f8ec0ff */
[----:B------:R-:W1:Y:S11]  /*0770*/  FENCE.VIEW.ASYNC.S ;  /* 0x00000000000073c6 */ /* 0x000e760000000000 */
[----:B-1----:R2:W1:Y:S01]  /*0780*/  SYNCS.EXCH.64 URZ, [UR4+0x40], UR8 ;  /* 0x0000400804ff75b2 */ /* 0x0024620008000100 */
[----:B------:R2:W1:Y:S01]  /*0790*/  SYNCS.EXCH.64 URZ, [UR4+0x60], UR6 ;  /* 0x0000600604ff75b2 */ /* 0x0004620008000100 */
[----:B------:R2:W1:Y:S01]  /*07a0*/  SYNCS.EXCH.64 URZ, [UR4+0x48], UR8 ;  /* 0x0000480804ff75b2 */ /* 0x0004620008000100 */
[----:B------:R2:W1:Y:S01]  /*07b0*/  SYNCS.EXCH.64 URZ, [UR4+0x68], UR6 ;  /* 0x0000680604ff75b2 */ /* 0x0004620008000100 */
[----:B------:R2:W1:Y:S01]  /*07c0*/  SYNCS.EXCH.64 URZ, [UR4+0x50], UR8 ;  /* 0x0000500804ff75b2 */ /* 0x0004620008000100 */
[----:B------:R2:W1:Y:S01]  /*07d0*/  SYNCS.EXCH.64 URZ, [UR4+0x70], UR6 ;  /* 0x0000700604ff75b2 */ /* 0x0004620008000100 */
[----:B------:R2:W1:Y:S01]  /*07e0*/  SYNCS.EXCH.64 URZ, [UR4+0x58], UR8 ;  /* 0x0000580804ff75b2 */ /* 0x0004620008000100 */
[----:B------:R2:W1:Y:S02]  /*07f0*/  SYNCS.EXCH.64 URZ, [UR4+0x78], UR6 ;  /* 0x0000780604ff75b2 */ /* 0x0004640008000100 */
[----:B--2---:R-:W-:Y:S01]  /*0800*/  NOP ;  /* 0x0000000000007918 */ /* 0x004fe20000000000 */
.L_x_10:
[----:B------:R-:W2:Y:S01]  /*0810*/  SHFL.IDX PT, R2, R62, RZ, 0x1f ;  /* 0x00001fff3e027589 */ /* 0x000ea200000e0000 */
[----:B------:R-:W-:Y:S01]  /*0820*/  NOP ;  /* 0x0000000000007918 */ /* 0x000fe20000000000 */
[----:B--2---:R-:W-:-:S13]  /*0830*/  ISETP.NE.AND P0, PT, R2, 0x3, PT ;  /* 0x000000030200780c */ /* 0x004fda0003f05270 */
[----:B------:R-:W-:Y:S05]  /*0840*/  @P0 BRA `(.L_x_11) ;  /* 0x0000000000300947 */ /* 0x000fea0003800000 */
[----:B-1----:R-:W1:Y:S01]  /*0850*/  S2UR UR4, SR_CgaCtaId ;  /* 0x00000000000479c3 */ /* 0x002e620000008800 */
[----:B------:R-:W-:Y:S01]  /*0860*/  UMOV UR6, 0x400 ;  /* 0x0000040000067882 */ /* 0x000fe20000000000 */
[----:B------:R-:W-:Y:S01]  /*0870*/  UMOV UR5, 0x20 ;  /* 0x0000002000057882 */ /* 0x000fe20000000000 */
[----:B------:R-:W-:Y:S01]  /*0880*/  ELECT P0, URZ, PT ;  /* 0x0000000000ff782f */ /* 0x000fe20003800000 */
[----:B-1----:R-:W-:Y:S02]  /*0890*/  ULEA UR6, UR4, UR6, 0x18 ;  /* 0x0000000604067291 */ /* 0x002fe4000f8ec0ff */
[----:B------:R-:W-:-:S04]  /*08a0*/  UIADD3 UR4, UPT, UPT, -UR5, 0x100000, URZ ;  /* 0x0010000005047890 */ /* 0x000fc8000fffe1ff */
[----:B------:R-:W-:Y:S02]  /*08b0*/  USHF.L.U32 UR5, UR4, 0xb, URZ ;  /* 0x0000000b04057899 */ /* 0x000fe400080006ff */
[----:B------:R-:W-:Y:S01]  /*08c0*/  USHF.L.U32 UR4, UR4, 0x1, URZ ;  /* 0x0000000104047899 */ /* 0x000fe200080006ff */
[----:B------:R-:W1:Y:S11]  /*08d0*/  FENCE.VIEW.ASYNC.S ;  /* 0x00000000000073c6 */ /* 0x000e760000000000 */
[----:B-1----:R2:W1:Y:S01]  /*08e0*/  SYNCS.EXCH.64 URZ, [UR6+0x80], UR4 ;  /* 0x0000800406ff75b2 */ /* 0x0024620008000100 */
[----:B------:R2:W1:Y:S02]  /*08f0*/  SYNCS.EXCH.64 URZ, [UR6+0x88], UR4 ;  /* 0x0000880406ff75b2 */ /* 0x0004640008000100 */
[----:B--2---:R-:W-:Y:S01]  /*0900*/  NOP ;  /* 0x0000000000007918 */ /* 0x004fe20000000000 */
.L_x_11:
[----:B------:R-:W2:Y:S01]  /*0910*/  SHFL.IDX PT, R2, R62, RZ, 0x1f ;  /* 0x00001fff3e027589 */ /* 0x000ea200000e0000 */
[----:B------:R-:W-:Y:S01]  /*0920*/  NOP ;  /* 0x0000000000007918 */ /* 0x000fe20000000000 */
[----:B--2---:R-:W-:-:S13]  /*0930*/  ISETP.NE.AND P0, PT, R2, 0x4, PT ;  /* 0x000000040200780c */ /* 0x004fda0003f05270 */
[----:B------:R-:W-:Y:S05]  /*0940*/  @P0 BRA `(.L_x_12) ;  /* 0x0000000000440947 */ /* 0x000fea0003800000 */
[----:B-1----:R-:W1:Y:S01]  /*0950*/  S2UR UR6, SR_CgaCtaId ;  /* 0x00000000000679c3 */ /* 0x002e620000008800 */
[----:B------:R-:W-:Y:S01]  /*0960*/  UMOV UR4, 0x100 ;  /* 0x0000010000047882 */ /* 0x000fe20000000000 */
[----:B------:R-:W-:Y:S01]  /*0970*/  UMOV UR5, 0x400 ;  /* 0x0000040000057882 */ /* 0x000fe20000000000 */
[----:B------:R-:W-:Y:S01]  /*0980*/  USEL UR4, UR4, 0xe0, UP3 ;  /* 0x000000e004047887 */ /* 0x000fe20009800000 */
[----:B------:R-:W-:Y:S01]  /*0990*/  UMOV UR8, 0x1 ;  /* 0x0000000100087882 */ /* 0x000fe20000000000 */
[----:B------:R-:W-:Y:S01]  /*09a0*/  ELECT P0, URZ, PT ;  /* 0x0000000000ff782f */ /* 0x000fe20003800000 */
[----:B------:R-:W-:-:S04]  /*09b0*/  UIADD3 UR8, UPT, UPT, -UR8, 0x100000, URZ ;  /* 0x0010000008087890 */ /* 0x000fc8000fffe1ff */
[----:B------:R-:W-:Y:S02]  /*09c0*/  USHF.L.U32 UR9, UR8, 0xb, URZ ;  /* 0x0000000b08097899 */ /* 0x000fe400080006ff */
[----:B------:R-:W-:Y:S02]  /*09d0*/  USHF.L.U32 UR8, UR8, 0x1, URZ ;  /* 0x0000000108087899 */ /* 0x000fe400080006ff */
[----:B-1----:R-:W-:Y:S02]  /*09e0*/  ULEA UR6, UR6, UR5, 0x18 ;  /* 0x0000000506067291 */ /* 0x002fe4000f8ec0ff */
[----:B------:R-:W-:-:S04]  /*09f0*/  UIADD3 UR4, UPT, UPT, -UR4, 0x100000, URZ ;  /* 0x0010000004047890 */ /* 0x000fc8000fffe1ff */
[----:B------:R-:W-:Y:S02]  /*0a00*/  USHF.L.U32 UR5, UR4, 0xb, URZ ;  /* 0x0000000b04057899 */ /* 0x000fe400080006ff */
[----:B------:R-:W-:Y:S01]  /*0a10*/  USHF.L.U32 UR4, UR4, 0x1, URZ ;  /* 0x0000000104047899 */ /* 0x000fe200080006ff */
[----:B------:R-:W1:Y:S03]  /*0a20*/  FENCE.VIEW.ASYNC.S ;  /* 0x00000000000073c6 */ /* 0x000e660000000000 */
[----:B-1----:R2:W1:Y:S08]  /*0a30*/  SYNCS.EXCH.64 URZ, [UR6+0x90], UR8 ;  /* 0x0000900806ff75b2 */ /* 0x0024700008000100 */
[----:B------:R2:W1:Y:S02]  /*0a40*/  SYNCS.EXCH.64 URZ, [UR6+0x98], UR4 ;  /* 0x0000980406ff75b2 */ /* 0x0004640008000100 */
[----:B--2---:R-:W-:Y:S01]  /*0a50*/  NOP ;  /* 0x0000000000007918 */ /* 0x004fe20000000000 */
.L_x_12:
[----:B------:R-:W2:Y:S01]  /*0a60*/  SHFL.IDX PT, R2, R62, RZ, 0x1f ;  /* 0x00001fff3e027589 */ /* 0x000ea200000e0000 */
[----:B------:R-:W1:Y:S01]  /*0a70*/  S2UR UR28, SR_CTAID.X ;  /* 0x00000000001c79c3 */ /* 0x000e620000002500 */
[----:B------:R-:W-:-:S07]  /*0a80*/  NOP ;  /* 0x0000000000007918 */ /* 0x000fce0000000000 */
[----:B------:R-:W1:Y:S01]  /*0a90*/  S2UR UR21, SR_CTAID.Y ;  /* 0x00000000001579c3 */ /* 0x000e620000002600 */
[----:B--2---:R-:W-:-:S13]  /*0aa0*/  ISETP.NE.AND P0, PT, R2, 0x5, PT ;  /* 0x000000050200780c */ /* 0x004fda0003f05270 */
[----:B-1----:R-:W-:Y:S05]  /*0ab0*/  @P0 BRA `(.L_x_13) ;  /* 0x0000000000480947 */ /* 0x002fea0003800000 */
[----:B------:R-:W1:Y:S01]  /*0ac0*/  S2UR UR4, SR_CgaCtaId ;  /* 0x00000000000479c3 */ /* 0x000e620000008800 */
        /* <DEDUP_REMOVED lines=12> */
[----:B-1----:R1:W2:Y:S01]  /*0b90*/  SYNCS.EXCH.64 URZ, [UR4+0xa0], UR8 ;  /* 0x0000a00804ff75b2 */ /* 0x0022a20008000100 */
[----:B------:R1:W1:Y:S01]  /*0ba0*/  SYNCS.EXCH.64 URZ, [UR4+0xb0], UR6 ;  /* 0x0000b00604ff75b2 */ /* 0x0002620008000100 */
[----:B------:R1:W1:Y:S01]  /*0bb0*/  SYNCS.EXCH.64 URZ, [UR4+0xa8], UR8 ;  /* 0x0000a80804ff75b2 */ /* 0x0002620008000100 */
[----:B------:R1:W1:Y:S01]  /*0bc0*/  SYNCS.EXCH.64 URZ, [UR4+0xb8], UR6 ;  /* 0x0000b80604ff75b2 */ /* 0x0002620008000100 */
[----:B------:R-:W-:Y:S01]  /*0bd0*/  NOP ;  /* 0x0000000000007918 */ /* 0x000fe20000000000 */
.L_x_13:
[----:B------:R-:W-:-:S05]  /*0be0*/  CS2R.32 R54, SR_CgaSize ;  /* 0x0000000000367805 */ /* 0x000fca0000008a00 */
[----:B------:R-:W-:-:S05]  /*0bf0*/  IMAD R54, R54, -0xa0, RZ ;  /* 0xffffff6036367824 */ /* 0x000fca00078e02ff */
[----:B------:R-:W-:-:S14]  /*0c00*/  R2UR UR5, R54 ;  /* 0x00000000360572ca */ /* 0x000fdc00000e0000 */
[----:B------:R-:W3:Y:S01]  /*0c10*/  LDCU UR5, c[0x0][UR5+0x2b0] ;  /* 0x00005600050577ac */ /* 0x000ee20008000800 */
[----:B------:R-:W-:Y:S02]  /*0c20*/  I2FP.F32.U32 R54, UR28 ;  /* 0x0000001c00367c45 */ /* 0x000fe40008201000 */
[----:B------:R-:W-:-:S05]  /*0c30*/  CS2R.32 R3, SR_CgaSize ;  /* 0x0000000000037805 */ /* 0x000fca0000008a00 */
[----:B------:R-:W-:-:S06]  /*0c40*/  IMAD R3, R3, -0xa0, RZ ;  /* 0xffffff6003037824 */ /* 0x000fcc00078e02ff */
[----:B------:R-:W4:Y:S01]  /*0c50*/  LDC R3, c[0x0][R3+0x2a0] ;  /* 0x0000a80003037b82 */ /* 0x000f220000000800 */
[----:B------:R-:W-:Y:S02]  /*0c60*/  I2FP.F32.U32 R53, UR21 ;  /* 0x0000001500357c45 */ /* 0x000fe40008201000 */
[----:B------:R-:W-:-:S05]  /*0c70*/  CS2R.32 R2, SR_CgaSize ;  /* 0x0000000000027805 */ /* 0x000fca0000008a00 */
[----:B------:R-:W-:-:S05]  /*0c80*/  IMAD R2, R2, -0xa0, RZ ;  /* 0xffffff6002027824 */ /* 0x000fca00078e02ff */
[----:B-1----:R-:W-:-:S14]  /*0c90*/  R2UR UR4, R2 ;  /* 0x00000000020472ca */ /* 0x002fdc00000e0000 */
[----:B------:R-:W1:Y:S01]  /*0ca0*/  LDCU UR4, c[0x0][UR4+0x2b4] ;  /* 0x00005680040477ac */ /* 0x000e620008000800 */
[----:B------:R-:W-:Y:S01]  /*0cb0*/  NOP ;  /* 0x0000000000007918 */ /* 0x000fe20000000000 */
[----:B------:R-:W2:Y:S01]  /*0cc0*/  LDCU UR19, c[0x0][0xc24] ;  /* 0x00018480ff1377ac */ /* 0x000ea20008000800 */
[----:B------:R-:W-:-:S05]  /*0cd0*/  CS2R.32 R2, SR_CgaSize ;  /* 0x0000000000027805 */ /* 0x000fca0000008a00 */
[----:B------:R-:W-:-:S06]  /*0ce0*/  IMAD R2, R2, -0xa0, RZ ;  /* 0xffffff6002027824 */ /* 0x000fcc00078e02ff */
[----:B------:R-:W4:Y:S01]  /*0cf0*/  LDC R2, c[0x0][R2+0x2a4] ;  /* 0x0000a90002027b82 */ /* 0x000f220000000800 */
[----:B---3--:R-:W-:-:S07]  /*0d00*/  FMUL R54, R54, UR5 ;  /* 0x0000000536367c20 */ /* 0x008fce0008400000 */
[----:B------:R-:W3:Y:S01]  /*0d10*/  S2UR UR49, SR_CTAID.Z ;  /* 0x00000000003179c3 */ /* 0x000ee20000002700 */
[----:B-1----:R-:W-:Y:S01]  /*0d20*/  FMUL R53, R53, UR4 ;  /* 0x0000000435357c20 */ /* 0x002fe20008400000 */
[----:B------:R-:W1:Y:S01]  /*0d30*/  F2I.U32.TRUNC.NTZ R54, R54 ;  /* 0x0000003600367305 */ /* 0x000e62000020f000 */
[----:B--2---:R-:W-:-:S07]  /*0d40*/  UISETP.GE.AND UP0, UPT, UR19, 0x1, UPT ;  /* 0x000000011300788c */ /* 0x004fce000bf06270 */
[----:B------:R-:W2:Y:S01]  /*0d50*/  F2I.U32.TRUNC.NTZ R53, R53 ;  /* 0x0000003500357305 */ /* 0x000ea2000020f000 */
[----:B-1----:R-:W-:-:S05]  /*0d60*/  IADD3 R54, PT, PT, -R54, RZ, RZ ;  /* 0x000000ff36367210 */ /* 0x002fca0007ffe1ff */
[----:B----4-:R-:W-:Y:S01]  /*0d70*/  IMAD R54, R3, R54, UR28 ;  /* 0x0000001c03367e24 */ /* 0x010fe2000f8e0236 */
[----:B--2---:R-:W-:-:S05]  /*0d80*/  IADD3 R53, PT, PT, -R53, RZ, RZ ;  /* 0x000000ff35357210 */ /* 0x004fca0007ffe1ff */
[----:B------:R-:W-:Y:S01]  /*0d90*/  IMAD R53, R2, R53, UR21 ;  /* 0x0000001502357e24 */ /* 0x000fe2000f8e0235 */
[----:B------:R-:W-:Y:S06]  /*0da0*/  BAR.SYNC.DEFER_BLOCKING 0x0 ;  /* 0x0000000000007b1d */ /* 0x000fec0000010000 */
[----:B---3--:R-:W-:Y:S05]  /*0db0*/  BRA.U !UP0, `(.L_x_14) ;  /* 0x0000000108d47547 */ /* 0x008fea000b800000 */
[----:B------:R-:W1:Y:S01]  /*0dc0*/  LDCU.128 UR24, c[0x0][0xc10] ;  /* 0x00018200ff1877ac */ /* 0x000e620008000c00 */
[----:B------:R-:W2:Y:S01]  /*0dd0*/  LDCU UR6, c[0x0][0x370] ;  /* 0x00006e00ff0677ac */ /* 0x000ea20008000800 */
[----:B------:R-:W3:Y:S01]  /*0de0*/  LDCU UR4, c[0x0][0x374] ;  /* 0x00006e80ff0477ac */ /* 0x000ee20008000800 */
[----:B------:R-:W4:Y:S01]  /*0df0*/  LDCU UR20, c[0x0][0xc0c] ;  /* 0x00018180ff1477ac */ /* 0x000f220008000800 */
[----:B------:R-:W4:Y:S01]  /*0e00*/  LDCU UR5, c[0x0][0xc20] ;  /* 0x00018400ff0577ac */ /* 0x000f220008000800 */
[----:B------:R-:W4:Y:S01]  /*0e10*/  LDCU.64 UR16, c[0x0][0xc28] ;  /* 0x00018500ff1077ac */ /* 0x000f220008000a00 */
[----:B-1----:R-:W-:Y:S02]  /*0e20*/  UISETP.NE.AND UP0, UPT, UR26, 0x1, UPT ;  /* 0x000000011a00788c */ /* 0x002fe4000bf05270 */
[----:B---3--:R-:W-:Y:S02]  /*0e30*/  UIMAD.WIDE.U32 UR8, UR4, UR27, URZ ;  /* 0x0000001b040872a5 */ /* 0x008fe4000f8e00ff */
[----:B--2---:R-:W-:-:S02]  /*0e40*/  UIMAD.WIDE.U32 UR10, UR6, UR24, URZ ;  /* 0x00000018060a72a5 */ /* 0x004fc4000f8e00ff */
[----:B----4-:R-:W-:Y:S02]  /*0e50*/  UISETP.NE.AND UP2, UPT, UR20, 0x1, UPT ;  /* 0x000000011400788c */ /* 0x010fe4000bf45270 */
[----:B------:R-:W-:Y:S01]  /*0e60*/  UISETP.NE.AND UP4, UPT, UR19, 0x1, UPT ;  /* 0x000000011300788c */ /* 0x000fe2000bf85270 */
[----:B------:R-:W-:Y:S02]  /*0e70*/  UMOV UR8, UR9 ;  /* 0x0000000900087c82 */ /* 0x000fe40008000000 */
[----:B------:R-:W-:Y:S01]  /*0e80*/  UMOV UR10, UR11 ;  /* 0x0000000b000a7c82 */ /* 0x000fe20008000000 */
[----:B------:R-:W-:Y:S02]  /*0e90*/  @UP0 USHF.R.U32.HI UR4, URZ, UR5, UR8 ;  /* 0x00000005ff040299 */ /* 0x000fe40008011608 */
[----:B------:R-:W-:Y:S02]  /*0ea0*/  UIMAD.WIDE.U32 UR12, UR21, UR27, URZ ;  /* 0x0000001b150c72a5 */ /* 0x000fe4000f8e00ff */
[----:B------:R-:W-:-:S02]  /*0eb0*/  UIMAD.WIDE.U32 UR8, UR4, UR16, URZ ;  /* 0x00000010040872a5 */ /* 0x000fc4000f8e00ff */
[----:B------:R-:W-:Y:S02]  /*0ec0*/  @UP2 USHF.R.U32.HI UR6, URZ, UR25, UR10 ;  /* 0x00000019ff062299 */ /* 0x000fe4000801160a */
[----:B------:R-:W-:Y:S02]  /*0ed0*/  UIMAD.WIDE.U32 UR14, UR28, UR24, URZ ;  /* 0x000000181c0e72a5 */ /* 0x000fe4000f8e00ff */
[----:B------:R-:W-:Y:S01]  /*0ee0*/  UIMAD.WIDE.U32 UR10, UR6, UR16, URZ ;  /* 0x00000010060a72a5 */ /* 0x000fe2000f8e00ff */
[----:B------:R-:W-:Y:S01]  /*0ef0*/  UMOV UR12, UR13 ;  /* 0x0000000d000c7c82 */ /* 0x000fe20008000000 */
[----:B------:R-:W-:Y:S01]  /*0f00*/  UMOV UR8, UR9 ;  /* 0x0000000900087c82 */ /* 0x000fe20008000000 */
[----:B------:R-:W-:Y:S02]  /*0f10*/  USHF.R.U32.HI UR12, URZ, UR5, UR12 ;  /* 0x00000005ff0c7299 */ /* 0x000fe4000801160c */
[----:B------:R-:W-:Y:S01]  /*0f20*/  @UP4 USHF.R.U32.HI UR4, URZ, UR17, UR8 ;  /* 0x00000011ff044299 */ /* 0x000fe20008011608 */
[----:B------:R-:W-:Y:S01]  /*0f30*/  UMOV UR14, UR15 ;  /* 0x0000000f000e7c82 */ /* 0x000fe20008000000 */
[----:B------:R-:W-:Y:S01]  /*0f40*/  UMOV UR10, UR11 ;  /* 0x0000000b000a7c82 */ /* 0x000fe20008000000 */
[----:B------:R-:W-:-:S02]  /*0f50*/  USHF.R.U32.HI UR14, URZ, UR25, UR14 ;  /* 0x00000019ff0e7299 */ /* 0x000fc4000801160e */
[----:B------:R-:W-:Y:S02]  /*0f60*/  USEL UR5, UR21, UR12, !UP0 ;  /* 0x0000000c15057287 */ /* 0x000fe4000c000000 */
[----:B------:R-:W-:Y:S02]  /*0f70*/  @UP4 USHF.R.U32.HI UR6, URZ, UR17, UR10 ;  /* 0x00000011ff064299 */ /* 0x000fe4000801160a */
[----:B------:R-:W-:Y:S02]  /*0f80*/  UIMAD UR7, UR4, UR19, URZ ;  /* 0x00000013040772a4 */ /* 0x000fe4000f8e02ff */
[----:B------:R-:W-:Y:S02]  /*0f90*/  USEL UR4, UR28, UR14, !UP2 ;  /* 0x0000000e1c047287 */ /* 0x000fe4000d000000 */
[----:B------:R-:W-:Y:S02]  /*0fa0*/  UIMAD UR10, UR6, UR19, URZ ;  /* 0x00000013060a72a4 */ /* 0x000fe4000f8e02ff */
[----:B------:R-:W-:-:S02]  /*0fb0*/  UISETP.GE.AND UP0, UPT, UR5, UR7, UPT ;  /* 0x000000070500728c */ /* 0x000fc4000bf06270 */
[----:B------:R-:W-:Y:S02]  /*0fc0*/  UIMAD.WIDE.U32 UR8, UR5, UR16, URZ ;  /* 0x00000010050872a5 */ /* 0x000fe4000f8e00ff */
[----:B------:R-:W-:Y:S02]  /*0fd0*/  UISETP.GE.OR UP0, UPT, UR4, UR10, UP0 ;  /* 0x0000000a0400728c */ /* 0x000fe40008706670 */
[----:B------:R-:W-:Y:S02]  /*0fe0*/  UIMAD.WIDE.U32 UR10, UR4, UR16, URZ ;  /* 0x00000010040a72a5 */ /* 0x000fe4000f8e00ff */
[----:B------:R-:W-:Y:S01]  /*0ff0*/  UIADD3 UR10, UPT, UPT, -UR4, URZ, URZ ;  /* 0x000000ff040a7290 */ /* 0x000fe2000fffe1ff */
[----:B------:R-:W-:Y:S01]  /*1000*/  UMOV UR8, UR9 ;  /* 0x0000000900087c82 */ /* 0x000fe20008000000 */
[----:B------:R-:W-:Y:S02]  /*1010*/  UIADD3 UR9, UPT, UPT, -UR5, URZ, URZ ;  /* 0x000000ff05097290 */ /* 0x000fe4000fffe1ff */
[----:B------:R-:W-:-:S03]  /*1020*/  USHF.R.U32.HI UR8, URZ, UR17, UR8 ;  /* 0x00000011ff087299 */ /* 0x000fc60008011608 */
[----:B------:R-:W-:Y:S01]  /*1030*/  @!UP0 UMOV UR7, UR11 ;  /* 0x0000000b00078c82 */ /* 0x000fe20008000000 */
[----:B------:R-:W-:Y:S02]  /*1040*/  UIMAD UR21, UR26, UR9, UR21 ;  /* 0x000000091a1572a4 */ /* 0x000fe4000f8e0215 */
[----:B------:R-:W-:Y:S02]  /*1050*/  USEL UR8, UR5, UR8, !UP4 ;  /* 0x0000000805087287 */ /* 0x000fe4000e000000 */
[----:B------:R-:W-:Y:S02]  /*1060*/  @!UP0 USHF.R.U32.HI UR7, URZ, UR17, UR7 ;  /* 0x00000011ff078299 */ /* 0x000fe40008011607 */
[----:B------:R-:W-:Y:S02]  /*1070*/  UIADD3 UR9, UPT, UPT, -UR8, URZ, URZ ;  /* 0x000000ff08097290 */ /* 0x000fe4000fffe1ff */
[----:B------:R-:W-:Y:S02]  /*1080*/  @!UP0 USEL UR7, UR4, UR7, !UP4 ;  /* 0x0000000704078287 */ /* 0x000fe4000e000000 */
[----:B------:R-:W-:-:S02]  /*1090*/  UIMAD UR9, UR19, UR9, UR5 ;  /* 0x00000009130972a4 */ /* 0x000fc4000f8e0205 */
[----:B------:R-:W-:Y:S02]  /*10a0*/  @!UP0 UIADD3 UR8, UPT, UPT, UR8, -UR7, URZ ;  /* 0x8000000708088290 */ /* 0x000fe4000fffe0ff */
[----:B------:R-:W-:Y:S02]  /*10b0*/  @!UP0 UIMAD UR7, UR9, UR6, UR7 ;  /* 0x00000006090782a4 */ /* 0x000fe4000f8e0207 */
[----:B------:R-:W-:Y:S02]  /*10c0*/  @!UP0 UIMAD UR5, UR8, UR19, UR4 ;  /* 0x00000013080582a4 */ /* 0x000fe4000f8e0204 */
[----:B------:R-:W-:Y:S02]  /*10d0*/  UIMAD UR6, UR20, UR10, UR28 ;  /* 0x0000000a140672a4 */ /* 0x000fe4000f8e021c */
[----:B------:R-:W-:Y:S01]  /*10e0*/  UIMAD UR21, UR5, UR26, UR21 ;  /* 0x0000001a051572a4 */ /* 0x000fe2000f8e0215 */
[----:B------:R-:W-:Y:S02]  /*10f0*/  @!UP0 UMOV UR4, UR7 ;  /* 0x0000000700048c82 */ /* 0x000fe40008000000 */
[----:B------:R-:W-:-:S12]  /*1100*/  UIMAD UR28, UR4, UR20, UR6 ;  /* 0x00000014041c72a4 */ /* 0x000fd8000f8e0206 */
.L_x_14:
[----:B------:R-:W1:Y:S02]  /*1110*/  LDCU UR4, c[0x0][0xc30] ;  /* 0x00018600ff0477ac */ /* 0x000e640008000800 */
[----:B-1----:R-:W-:-:S09]  /*1120*/  UISETP.NE.AND UP0, UPT, UR4, 0x1, UPT ;  /* 0x000000010400788c */ /* 0x002fd2000bf05270 */
[----:B------:R-:W-:Y:S05]  /*1130*/  BRA.U UP0, `(.L_x_15) ;  /* 0x0000000100447547 */ /* 0x000fea000b800000 */
[----:B------:R-:W1:Y:S01]  /*1140*/  LDCU.128 UR8, c[0x0][0xc10] ;  /* 0x00018200ff0877ac */ /* 0x000e620008000c00 */
[----:B------:R-:W2:Y:S01]  /*1150*/  LDCU UR12, c[0x0][0xc0c] ;  /* 0x00018180ff0c77ac */ /* 0x000ea20008000800 */
[----:B------:R-:W3:Y:S01]  /*1160*/  LDCU UR13, c[0x0][0xc20] ;  /* 0x00018400ff0d77ac */ /* 0x000ee20008000800 */
[----:B-1----:R-:W-:Y:S02]  /*1170*/  UIMAD.WIDE.U32 UR6, UR28, UR8, URZ ;  /* 0x000000081c0672a5 */ /* 0x002fe4000f8e00ff */
[----:B------:R-:W-:Y:S02]  /*1180*/  UIMAD.WIDE.U32 UR4, UR21, UR11, URZ ;  /* 0x0000000b150472a5 */ /* 0x000fe4000f8e00ff */
[----:B--2---:R-:W-:Y:S02]  /*1190*/  UISETP.NE.AND UP2, UPT, UR12, 0x1, UPT ;  /* 0x000000010c00788c */ /* 0x004fe4000bf45270 */
[----:B------:R-:W-:Y:S01]  /*11a0*/  UISETP.NE.AND UP0, UPT, UR10, 0x1, UPT ;  /* 0x000000010a00788c */ /* 0x000fe2000bf05270 */
[----:B------:R-:W-:-:S02]  /*11b0*/  UMOV UR6, UR7 ;  /* 0x0000000700067c82 */ /* 0x000fc40008000000 */
[----:B------:R-:W-:Y:S01]  /*11c0*/  UMOV UR4, UR5 ;  /* 0x0000000500047c82 */ /* 0x000fe20008000000 */
[----:B------:R-:W-:Y:S02]  /*11d0*/  USHF.R.U32.HI UR6, URZ, UR9, UR6 ;  /* 0x00000009ff067299 */ /* 0x000fe40008011606 */
[----:B---3--:R-:W-:Y:S02]  /*11e0*/  USHF.R.U32.HI UR4, URZ, UR13, UR4 ;  /* 0x0000000dff047299 */ /* 0x008fe40008011604 */
[----:B------:R-:W-:Y:S02]  /*11f0*/  USEL UR5, UR28, UR6, !UP2 ;  /* 0x000000061c057287 */ /* 0x000fe4000d000000 */
[----:B------:R-:W-:-:S04]  /*1200*/  USEL UR4, UR21, UR4, !UP0 ;  /* 0x0000000415047287 */ /* 0x000fc8000c000000 */
[----:B------:R-:W-:Y:S02]  /*1210*/  UIADD3 UR6, UPT, UPT, UR5, -UR4, URZ ;  /* 0x8000000405067290 */ /* 0x000fe4000fffe0ff */
[----:B------:R-:W-:Y:S02]  /*1220*/  UIADD3 UR4, UPT, UPT, -UR5, UR4, URZ ;  /* 0x0000000405047290 */ /* 0x000fe4000fffe1ff */
[----:B------:R-:W-:Y:S02]  /*1230*/  UIMAD UR21, UR6, UR10, UR21 ;  /* 0x0000000a061572a4 */ /* 0x000fe4000f8e0215 */
[----:B------:R-:W-:-:S12]  /*1240*/  UIMAD UR28, UR4, UR12, UR28 ;  /* 0x0000000c041c72a4 */ /* 0x000fd8000f8e021c */
.L_x_15:
[----:B------:R-:W-:Y:S01]  /*1250*/  BAR.SYNC.DEFER_BLOCKING 0x0 ;  /* 0x0000000000007b1d */ /* 0x000fe20000010000 */
[----:B------:R-:W-:Y:S01]  /*1260*/  UISETP.NE.AND UP0, UPT, UR18, 0x2, UPT ;  /* 0x000000021200788c */ /* 0x000fe2000bf05270 */
[----:B------:R-:W-:Y:S02]  /*1270*/  ISETP.NE.OR P3, PT, R0, 0x2, !P3 ;  /* 0x000000020000780c */ /* 0x000fe40005f65670 */
[----:B------:R-:W-:Y:S02]  /*1280*/  LOP3.LUT R0, R59, 0x1f, RZ, 0xc0, !PT ;  /* 0x0000001f3b007812 */ /* 0x000fe400078ec0ff */
[----:B------:R-:W1:Y:S04]  /*1290*/  LDCU UR39, c[0x0][0xc24] ;  /* 0x00018480ff2777ac */ /* 0x000e680008000800 */
[----:B------:R-:W-:Y:S05]  /*12a0*/  BRA.U UP0, `(.L_x_16) ;  /* 0x0000002100207547 */ /* 0x000fea000b800000 */
[----:B------:R-:W2:Y:S01]  /*12b0*/  LDCU UR7, c[0x0][0x394] ;  /* 0x00007280ff0777ac */ /* 0x000ea20008000800 */
[----:B------:R-:W-:Y:S01]  /*12c0*/  PLOP3.LUT P1, PT, PT, PT, UP3, 0x80, 0x8 ;  /* 0x000000000008781c */ /* 0x000fe20003f2f038 */
[----:B------:R-:W-:Y:S01]  /*12d0*/  IMAD.MOV.U32 R3, RZ, RZ, RZ ;  /* 0x000000ffff037224 */ /* 0x000fe200078e00ff */
[----:B------:R-:W-:Y:S01]  /*12e0*/  ISETP.EQ.OR P2, PT, R0, RZ, P3 ;  /* 0x000000ff0000720c */ /* 0x000fe20001f42670 */
[----:B------:R-:W3:Y:S01]  /*12f0*/  LDCU UR6, c[0x0][0x5d8] ;  /* 0x0000bb00ff0677ac */ /* 0x000ee20008000800 */
[----:B------:R-:W-:Y:S01]  /*1300*/  PLOP3.LUT P1, PT, P1, PT, PT, 0x8, 0x80 ;  /* 0x000000000080781c */ /* 0x000fe20000f2e170 */
[----:B------:R-:W4:Y:S01]  /*1310*/  LDCU UR75, c[0x0][0x370] ;  /* 0x00006e00ff4b77ac */ /* 0x000f220008000800 */
[----:B------:R-:W1:Y:S01]  /*1320*/  LDCU.64 UR66, c[0x0][0x348] ;  /* 0x00006900ff4277ac */ /* 0x000e620008000a00 */
[----:B------:R-:W1:Y:S01]  /*1330*/  LDCU UR74, c[0x0][0x374] ;  /* 0x00006e80ff4a77ac */ /* 0x000e620008000800 */
[----:B--2---:R-:W-:Y:S02]  /*1340*/  UIADD3 UR5, UPT, UPT, UR7, 0x3f, URZ ;  /* 0x0000003f07057890 */ /* 0x004fe4000fffe0ff */
[----:B---3--:R-:W-:-:S02]  /*1350*/  UIADD3 UR6, UPT, UPT, UR6, 0x3f, URZ ;  /* 0x0000003f06067890 */ /* 0x008fc4000fffe0ff */
[----:B------:R-:W-:Y:S02]  /*1360*/  USHF.R.S32.HI UR4, URZ, 0x1f, UR5 ;  /* 0x0000001fff047899 */ /* 0x000fe40008011405 */
[----:B------:R-:W-:Y:S02]  /*1370*/  UIADD3 UR8, UPT, UPT, UR7, 0x7e, URZ ;  /* 0x0000007e07087890 */ /* 0x000fe4000fffe0ff */
[----:B------:R-:W-:Y:S02]  /*1380*/  ULEA.HI UR4, UR4, UR5, URZ, 0x6 ;  /* 0x0000000504047291 */ /* 0x000fe4000f8f30ff */
[----:B------:R-:W-:Y:S02]  /*1390*/  UIADD3 UR5, UPT, UPT, UR7, -0x1, URZ ;  /* 0xffffffff07057890 */ /* 0x000fe4000fffe0ff */
[----:B------:R-:W-:Y:S01]  /*13a0*/  USHF.R.S32.HI UR77, URZ, 0x6, UR4 ;  /* 0x00000006ff4d7899 */ /* 0x000fe20008011404 */
[----:B------:R-:W-:Y:S01]  /*13b0*/  IMAD.U32 R2, RZ, RZ, UR8 ;  /* 0x00000008ff027e24 */ /* 0x000fe2000f8e00ff */
[----:B------:R-:W-:-:S02]  /*13c0*/  USHF.R.S32.HI UR4, URZ, 0x1f, UR6 ;  /* 0x0000001fff047899 */ /* 0x000fc40008011406 */
[----:B------:R-:W-:Y:S02]  /*13d0*/  UISETP.LT.U32.AND UP0, UPT, UR77, 0x4, UPT ;  /* 0x000000044d00788c */ /* 0x000fe4000bf01070 */
[----:B------:R-:W-:Y:S02]  /*13e0*/  UISETP.GE.U32.AND UP1, UPT, UR5, -0x7f, UPT ;  /* 0xffffff810500788c */ /* 0x000fe4000bf26070 */
[----:B------:R-:W-:Y:S02]  /*13f0*/  ULEA.HI UR4, UR4, UR6, URZ, 0x6 ;  /* 0x0000000604047291 */ /* 0x000fe4000f8f30ff */
[----:B------:R-:W-:Y:S02]  /*1400*/  USEL UR76, UR77, 0x4, UP0 ;  /* 0x000000044d4c7887 */ /* 0x000fe40008000000 */
[----:B------:R-:W-:Y:S02]  /*1410*/  USHF.R.S32.HI UR73, URZ, 0x6, UR4 ;  /* 0x00000006ff497899 */ /* 0x000fe40008011404 */
[----:B------:R-:W-:-:S02]  /*1420*/  UIADD3 UR4, UPT, UPT, UR77, -UR76, URZ ;  /* 0x8000004c4d047290 */ /* 0x000fc4000fffe0ff */
[----:B------:R-:W-:Y:S02]  /*1430*/  UIADD3 UR63, UPT, UPT, UR76, -0x1, URZ ;  /* 0xffffffff4c3f7890 */ /* 0x000fe4000fffe0ff */
[----:B------:R-:W-:Y:S02]  /*1440*/  @UP1 UIADD3 UR63, UPT, UPT, UR76, URZ, URZ ;  /* 0x000000ff4c3f1290 */ /* 0x000fe4000fffe0ff */
[----:B------:R-:W-:Y:S01]  /*1450*/  IMAD.U32 R0, RZ, RZ, UR4 ;  /* 0x00000004ff007e24 */ /* 0x000fe2000f8e00ff */
[----:B------:R-:W-:Y:S01]  /*1460*/  UMOV UR38, 0x1 ;  /* 0x0000000100267882 */ /* 0x000fe20000000000 */
[----:B------:R-:W-:Y:S01]  /*1470*/  UIADD3 UR63, UPT, UPT, UR63, 0x1, URZ ;  /* 0x000000013f3f7890 */ /* 0x000fe2000fffe0ff */
[----:B-1--4-:R-:W-:-:S11]  /*1480*/  UMOV UR47, URZ ;  /* 0x000000ff002f7c82 */ /* 0x012fd60008000000 */
.L_x_32:
[----:B------:R-:W-:Y:S01]  /*1490*/  IMAD.U32 R5, RZ, RZ, UR73 ;  /* 0x00000049ff057e24 */ /* 0x000fe2000f8e00ff */
[----:B------:R-:W1:Y:S01]  /*14a0*/  LDCU UR72, c[0x0][0x5dc] ;  /* 0x0000bb80ff4877ac */ /* 0x000e620008000800 */
[----:B------:R-:W-:-:S03]  /*14b0*/  R2UR UR11, R2 ;  /* 0x00000000020b72ca */ /* 0x000fc600000e0000 */
[-C--:B------:R-:W-:Y:S01]  /*14c0*/  IABS R0, R5.reuse ;  /* 0x0000000500007213 */ /* 0x080fe20000000000 */
[----:B------:R-:W2:Y:S01]  /*14d0*/  LDCU UR71, c[0x0][0x5e0] ;  /* 0x0000bc00ff4777ac */ /* 0x000ea20008000800 */
[----:B------:R-:W-:Y:S02]  /*14e0*/  IABS R5, R5 ;  /* 0x0000000500057213 */ /* 0x000fe40000000000 */
[----:B------:R-:W-:Y:S01]  /*14f0*/  R2UR UR6, R0 ;  /* 0x00000000000672ca */ /* 0x000fe200000e0000 */
[----:B------:R-:W-:Y:S01]  /*1500*/  UMOV UR46, 0x400 ;  /* 0x00000400002e7882 */ /* 0x000fe20000000000 */
[----:B------:R-:W-:Y:S01]  /*1510*/  USHF.L.U32 UR42, UR28, 0x7, URZ ;  /* 0x000000071c2a7899 */ /* 0x000fe200080006ff */
[----:B------:R-:W-:Y:S01]  /*1520*/  UMOV UR26, URZ ;  /* 0x000000ff001a7c82 */ /* 0x000fe20008000000 */
[----:B-1----:R-:W-:-:S09]  /*1530*/  IMAD.U32 R4, RZ, RZ, UR72 ;  /* 0x00000048ff047e24 */ /* 0x002fd2000f8e00ff */
[----:B------:R-:W1:Y:S08]  /*1540*/  I2F.RP R0, UR6 ;  /* 0x0000000600007d06 */ /* 0x000e700008209400 */
[----:B-1----:R-:W1:Y:S02]  /*1550*/  MUFU.RCP R0, R0 ;  /* 0x0000000000007308 */ /* 0x002e640000001000 */
[----:B-1----:R-:W-:-:S06]  /*1560*/  VIADD R0, R0, 0xffffffe ;  /* 0x0ffffffe00007836 */ /* 0x002fcc0000000000 */
[----:B------:R-:W1:Y:S02]  /*1570*/  F2I.FTZ.U32.TRUNC.NTZ R0, R0 ;  /* 0x0000000000007305 */ /* 0x000e64000021f000 */
[----:B-1----:R-:W-:Y:S02]  /*1580*/  R2UR UR5, R0 ;  /* 0x00000000000572ca */ /* 0x002fe400000e0000 */
[----:B------:R-:W-:Y:S01]  /*1590*/  IABS R0, R4 ;  /* 0x0000000400007213 */ /* 0x000fe20000000000 */
[----:B------:R-:W-:-:S03]  /*15a0*/  IMAD.U32 R4, RZ, RZ, UR21 ;  /* 0x00000015ff047e24 */ /* 0x000fc6000f8e00ff */
[----:B------:R-:W-:Y:S01]  /*15b0*/  R2UR UR8, R0 ;  /* 0x00000000000872ca */ /* 0x000fe200000e0000 */
[----:B------:R-:W-:Y:S01]  /*15c0*/  IMAD.MOV R0, RZ, RZ, -R5 ;  /* 0x000000ffff007224 */ /* 0x000fe200078e0a05 */
[----:B------:R-:W-:-:S04]  /*15d0*/  IABS R4, R4 ;  /* 0x0000000400047213 */ /* 0x000fc80000000000 */
[----:B------:R-:W-:Y:S01]  /*15e0*/  R2UR UR9, R4 ;  /* 0x00000000040972ca */ /* 0x000fe200000e0000 */
[----:B------:R-:W-:-:S04]  /*15f0*/  UIADD3 UR4, UPT, UPT, URZ, -UR5, URZ ;  /* 0x80000005ff047290 */ /* 0x000fc8000fffe0ff */
[----:B------:R-:W-:Y:S02]  /*1600*/  UIMAD UR7, UR4, UR6, URZ ;  /* 0x00000006040772a4 */ /* 0x000fe4000f8e02ff */
[----:B------:R-:W1:Y:S01]  /*1610*/  I2F.RP R4, UR8 ;  /* 0x0000000800047d06 */ /* 0x000e620008209400 */
[----:B------:R-:W-:Y:S02]  /*1620*/  UMOV UR4, URZ ;  /* 0x000000ff00047c82 */ /* 0x000fe40008000000 */
[----:B------:R-:W-:Y:S02]  /*1630*/  UIMAD.WIDE.U32 UR4, UR5, UR7, UR4 ;  /* 0x00000007050472a5 */ /* 0x000fe4000f8e0004 */
[----:B------:R-:W-:-:S05]  /*1640*/  R2UR UR7, R0 ;  /* 0x00000000000772ca */ /* 0x000fca00000e0000 */
[----:B------:R-:W-:Y:S02]  /*1650*/  UMOV UR4, UR5 ;  /* 0x0000000500047c82 */ /* 0x000fe40008000000 */
[----:B------:R-:W-:Y:S01]  /*1660*/  UIMAD.WIDE.U32 UR4, UR4, UR9, URZ ;  /* 0x00000009040472a5 */ /* 0x000fe2000f8e00ff */
[----:B-1----:R-:W1:Y:S06]  /*1670*/  MUFU.RCP R0, R4 ;  /* 0x0000000400007308 */ /* 0x002e6c0000001000 */
[----:B------:R-:W-:Y:S02]  /*1680*/  UMOV UR4, UR5 ;  /* 0x0000000500047c82 */ /* 0x000fe40008000000 */
[----:B------:R-:W-:-:S04]  /*1690*/  UIMAD UR5, UR4, UR7, UR9 ;  /* 0x00000007040572a4 */ /* 0x000fc8000f8e0209 */
[----:B------:R-:W-:Y:S01]  /*16a0*/  UISETP.GT.U32.AND UP0, UPT, UR6, UR5, UPT ;  /* 0x000000050600728c */ /* 0x000fe2000bf04070 */
[----:B-1----:R-:W-:-:S10]  /*16b0*/  VIADD R0, R0, 0xffffffe ;  /* 0x0ffffffe00007836 */ /* 0x002fd40000000000 */
[----:B------:R-:W-:Y:S01]  /*16c0*/  @!UP0 UIADD3 UR5, UPT, UPT, UR5, -UR6, URZ ;  /* 0x8000000605058290 */ /* 0x000fe2000fffe0ff */
[----:B------:R-:W1:Y:S01]  /*16d0*/  F2I.FTZ.U32.TRUNC.NTZ R0, R0 ;  /* 0x0000000000007305 */ /* 0x000e62000021f000 */
[----:B------:R-:W-:Y:S02]  /*16e0*/  @!UP0 UIADD3 UR4, UPT, UPT, UR4, 0x1, URZ ;  /* 0x0000000104048890 */ /* 0x000fe4000fffe0ff */
[----:B------:R-:W-:Y:S02]  /*16f0*/  UISETP.GE.U32.AND UP1, UPT, UR5, UR6, UPT ;  /* 0x000000060500728c */ /* 0x000fe4000bf26070 */
[----:B------:R-:W-:-:S04]  /*1700*/  ULOP3.LUT UR5, UR21, UR73, URZ, 0x3c, !UPT ;  /* 0x0000004915057292 */ /* 0x000fc8000f8e3cff */
[----:B------:R-:W-:-:S05]  /*1710*/  UISETP.GE.AND UP0, UPT, UR5, URZ, UPT ;  /* 0x000000ff0500728c */ /* 0x000fca000bf06270 */
[----:B------:R-:W-:Y:S01]  /*1720*/  @UP1 UIADD3 UR4, UPT, UPT, UR4, 0x1, URZ ;  /* 0x0000000104041890 */ /* 0x000fe2000fffe0ff */
[----:B-1----:R-:W-:Y:S01]  /*1730*/  R2UR UR5, R0 ;  /* 0x00000000000572ca */ /* 0x002fe200000e0000 */
[----:B------:R-:W-:Y:S01]  /*1740*/  UISETP.NE.AND UP1, UPT, UR73, URZ, UPT ;  /* 0x000000ff4900728c */ /* 0x000fe2000bf25270 */
[----:B--2---:R-:W-:-:S04]  /*1750*/  IMAD.U32 R0, RZ, RZ, UR71 ;  /* 0x00000047ff007e24 */ /* 0x004fc8000f8e00ff */
[----:B------:R-:W-:Y:S01]  /*1760*/  UMOV UR7, UR4 ;  /* 0x0000000400077c82 */ /* 0x000fe20008000000 */
[----:B------:R-:W-:Y:S01]  /*1770*/  IABS R0, R0 ;  /* 0x0000000000007213 */ /* 0x000fe20000000000 */
[----:B------:R-:W-:-:S03]  /*1780*/  @!UP0 UIADD3 UR7, UPT, UPT, -UR7, URZ, URZ ;  /* 0x000000ff07078290 */ /* 0x000fc6000fffe1ff */
[----:B------:R-:W-:Y:S01]  /*1790*/  R2UR UR9, R0 ;  /* 0x00000000000972ca */ /* 0x000fe200000e0000 */
[----:B------:R-:W-:Y:S02]  /*17a0*/  @!UP1 ULOP3.LUT UR7, URZ, UR73, URZ, 0x33, !UPT ;  /* 0x00000049ff079292 */ /* 0x000fe4000f8e33ff */
[----:B------:R-:W-:-:S04]  /*17b0*/  UIADD3 UR4, UPT, UPT, URZ, -UR5, URZ ;  /* 0x80000005ff047290 */ /* 0x000fc8000fffe0ff */
[----:B------:R-:W-:Y:S01]  /*17c0*/  IMAD.U32 R4, RZ, RZ, UR7 ;  /* 0x00000007ff047e24 */ /* 0x000fe2000f8e00ff */
[----:B------:R-:W-:-:S03]  /*17d0*/  UIMAD UR6, UR4, UR8, URZ ;  /* 0x00000008040672a4 */ /* 0x000fc6000f8e02ff */
[----:B------:R-:W-:Y:S01]  /*17e0*/  UMOV UR4, URZ ;  /* 0x000000ff00047c82 */ /* 0x000fe20008000000 */
[----:B------:R-:W-:Y:S01]  /*17f0*/  IABS R4, R4 ;  /* 0x0000000400047213 */ /* 0x000fe20000000000 */
[----:B------:R-:W-:Y:S01]  /*1800*/  UIMAD.WIDE.U32 UR4, UR5, UR6, UR4 ;  /* 0x00000006050472a5 */ /* 0x000fe2000f8e0004 */
[----:B------:R-:W1:Y:S02]  /*1810*/  I2F.RP R0, UR9 ;  /* 0x0000000900007d06 */ /* 0x000e640008209400 */
[----:B------:R-:W-:Y:S01]  /*1820*/  R2UR UR10, R4 ;  /* 0x00000000040a72ca */ /* 0x000fe200000e0000 */
[----:B------:R-:W-:-:S03]  /*1830*/  IMAD.U32 R4, RZ, RZ, UR38 ;  /* 0x00000026ff047e24 */ /* 0x000fc6000f8e00ff */
[----:B------:R-:W-:Y:S02]  /*1840*/  UMOV UR4, UR5 ;  /* 0x0000000500047c82 */ /* 0x000fe40008000000 */
[----:B------:R-:W-:-:S07]  /*1850*/  SHF.L.U32 R4, R4, 0x1f, RZ ;  /* 0x0000001f04047819 */ /* 0x000fce00000006ff */
[----:B------:R-:W-:Y:S01]  /*1860*/  UIMAD.WIDE.U32 UR4, UR4, UR10, URZ ;  /* 0x0000000a040472a5 */ /* 0x000fe2000f8e00ff */
[----:B-1----:R-:W1:Y:S06]  /*1870*/  MUFU.RCP R0, R0 ;  /* 0x0000000000007308 */ /* 0x002e6c0000001000 */
[----:B------:R-:W-:Y:S02]  /*1880*/  UMOV UR4, UR5 ;  /* 0x0000000500047c82 */ /* 0x000fe40008000000 */
[----:B------:R-:W-:-:S04]  /*1890*/  UIADD3 UR5, UPT, UPT, -UR4, URZ, URZ ;  /* 0x000000ff04057290 */ /* 0x000fc8000fffe1ff */
[----:B------:R-:W-:-:S04]  /*18a0*/  UIMAD UR5, UR8, UR5, UR10 ;  /* 0x00000005080572a4 */ /* 0x000fc8000f8e020a */
[----:B------:R-:W-:Y:S01]  /*18b0*/  UISETP.GT.U32.AND UP0, UPT, UR8, UR5, UPT ;  /* 0x000000050800728c */ /* 0x000fe2000bf04070 */
[----:B-1----:R-:W-:-:S06]  /*18c0*/  VIADD R0, R0, 0xffffffe ;  /* 0x0ffffffe00007836 */ /* 0x002fcc0000000000 */
[----:B------:R-:W1:Y:S04]  /*18d0*/  F2I.FTZ.U32.TRUNC.NTZ R0, R0 ;  /* 0x0000000000007305 */ /* 0x000e68000021f000 */
[----:B------:R-:W-:Y:S02]  /*18e0*/  @!UP0 UIADD3 UR5, UPT, UPT, UR5, -UR8, URZ ;  /* 0x8000000805058290 */ /* 0x000fe4000fffe0ff */
[----:B------:R-:W-:Y:S02]  /*18f0*/  @!UP0 UIADD3 UR4, UPT, UPT, UR4, 0x1, URZ ;  /* 0x0000000104048890 */ /* 0x000fe4000fffe0ff */
[----:B------:R-:W-:Y:S01]  /*1900*/  UISETP.GE.U32.AND UP1, UPT, UR5, UR8, UPT ;  /* 0x000000080500728c */ /* 0x000fe2000bf26070 */
[----:B------:R-:W2:Y:S01]  /*1910*/  S2UR UR8, SR_CgaCtaId ;  /* 0x00000000000879c3 */ /* 0x000ea20000008800 */
[----:B------:R-:W-:-:S04]  /*1920*/  ULOP3.LUT UR5, UR7, UR72, URZ, 0x3c, !UPT ;  /* 0x0000004807057292 */ /* 0x000fc8000f8e3cff */
[----:B------:R-:W-:-:S03]  /*1930*/  UISETP.GE.AND UP0, UPT, UR5, URZ, UPT ;  /* 0x000000ff0500728c */ /* 0x000fc6000bf06270 */
[----:B-1----:R-:W-:Y:S02]  /*1940*/  R2UR UR5, R0 ;  /* 0x00000000000572ca */ /* 0x002fe400000e0000 */
[----:B------:R-:W-:Y:S02]  /*1950*/  @UP1 UIADD3 UR4, UPT, UPT, UR4, 0x1, URZ ;  /* 0x0000000104041890 */ /* 0x000fe4000fffe0ff */
[----:B------:R-:W-:-:S05]  /*1960*/  UISETP.NE.AND UP1, UPT, UR72, URZ, UPT ;  /* 0x000000ff4800728c */ /* 0x000fca000bf25270 */
[----:B------:R-:W-:Y:S02]  /*1970*/  UMOV UR6, UR4 ;  /* 0x0000000400067c82 */ /* 0x000fe40008000000 */
[----:B------:R-:W-:Y:S02]  /*1980*/  @!UP0 UIADD3 UR6, UPT, UPT, -UR6, URZ, URZ ;  /* 0x000000ff06068290 */ /* 0x000fe4000fffe1ff */
[----:B------:R-:W-:Y:S02]  /*1990*/  UIADD3 UR4, UPT, UPT, URZ, -UR5, URZ ;  /* 0x80000005ff047290 */ /* 0x000fe4000fffe0ff */
[----:B------:R-:W-:Y:S02]  /*19a0*/  @!UP1 ULOP3.LUT UR6, URZ, UR72, URZ, 0x33, !UPT ;  /* 0x00000048ff069292 */ /* 0x000fe4000f8e33ff */
[----:B--2---:R-:W-:-:S04]  /*19b0*/  ULEA UR46, UR8, UR46, 0x18 ;  /* 0x0000002e082e7291 */ /* 0x004fc8000f8ec0ff */
[----:B------:R-:W-:Y:S01]  /*19c0*/  ULEA UR8, UR47, UR46, 0x3 ;  /* 0x0000002e2f087291 */ /* 0x000fe2000f8e18ff */
[----:B------:R-:W-:-:S05]  /*19d0*/  IMAD.U32 R0, RZ, RZ, UR6 ;  /* 0x00000006ff007e24 */ /* 0x000fca000f8e00ff */
[----:B------:R-:W-:-:S03]  /*19e0*/  IABS R0, R0 ;  /* 0x0000000000007213 */ /* 0x000fc60000000000 */
[----:B------:R1:W2:Y:S01]  /*19f0*/  SYNCS.PHASECHK.TRANS64.TRYWAIT P0, [UR8+0x20], R4 ;  /* 0x00002004ff0075a7 */ /* 0x0002a20008001108 */
[----:B------:R-:W-:Y:S01]  /*1a00*/  R2UR UR10, R0 ;  /* 0x00000000000a72ca */ /* 0x000fe200000e0000 */
[----:B------:R-:W-:-:S03]  /*1a10*/  UIMAD UR8, UR4, UR9, URZ ;  /* 0x00000009040872a4 */ /* 0x000fc6000f8e02ff */
[----:B------:R-:W-:Y:S02]  /*1a20*/  UMOV UR4, URZ ;  /* 0x000000ff00047c82 */ /* 0x000fe40008000000 */
[----:B------:R-:W-:Y:S02]  /*1a30*/  UIMAD.WIDE.U32 UR4, UR5, UR8, UR4 ;  /* 0x00000008050472a5 */ /* 0x000fe4000f8e0004 */
[----:B------:R-:W-:-:S04]  /*1a40*/  UIADD3 UR8, UPT, UPT, -UR6, URZ, URZ ;  /* 0x000000ff06087290 */ /* 0x000fc8000fffe1ff */
[----:B------:R-:W-:Y:S01]  /*1a50*/  UIMAD UR72, UR72, UR8, UR7 ;  /* 0x00000008484872a4 */ /* 0x000fe2000f8e0207 */
[----:B------:R-:W-:Y:S02]  /*1a60*/  UMOV UR4, UR5 ;  /* 0x0000000500047c82 */ /* 0x000fe40008000000 */
[----:B------:R-:W-:-:S07]  /*1a70*/  UIMAD.WIDE.U32 UR4, UR4, UR10, URZ ;  /* 0x0000000a040472a5 */ /* 0x000fce000f8e00ff */
[----:B------:R-:W-:Y:S02]  /*1a80*/  UMOV UR4, UR5 ;  /* 0x0000000500047c82 */ /* 0x000fe40008000000 */
[----:B------:R-:W-:-:S04]  /*1a90*/  UIADD3 UR5, UPT, UPT, -UR4, URZ, URZ ;  /* 0x000000ff04057290 */ /* 0x000fc8000fffe1ff */
[----:B------:R-:W-:-:S04]  /*1aa0*/  UIMAD UR5, UR9, UR5, UR10 ;  /* 0x00000005090572a4 */ /* 0x000fc8000f8e020a */
[----:B------:R-:W-:-:S11]  /*1ab0*/  UISETP.GT.U32.AND UP0, UPT, UR9, UR5, UPT ;  /* 0x000000050900728c */ /* 0x000fd6000bf04070 */
[----:B------:R-:W-:Y:S02]  /*1ac0*/  @!UP0 UIADD3 UR5, UPT, UPT, UR5, -UR9, URZ ;  /* 0x8000000905058290 */ /* 0x000fe4000fffe0ff */
[----:B------:R-:W-:Y:S02]  /*1ad0*/  @!UP0 UIADD3 UR4, UPT, UPT, UR4, 0x1, URZ ;  /* 0x0000000104048890 */ /* 0x000fe4000fffe0ff */
[----:B------:R-:W-:Y:S02]  /*1ae0*/  UISETP.GE.U32.AND UP1, UPT, UR5, UR9, UPT ;  /* 0x000000090500728c */ /* 0x000fe4000bf26070 */
[----:B------:R-:W-:-:S04]  /*1af0*/  ULOP3.LUT UR5, UR6, UR71, URZ, 0x3c, !UPT ;  /* 0x0000004706057292 */ /* 0x000fc8000f8e3cff */
[----:B------:R-:W-:-:S05]  /*1b00*/  UISETP.GE.AND UP0, UPT, UR5, URZ, UPT ;  /* 0x000000ff0500728c */ /* 0x000fca000bf06270 */
[----:B------:R-:W-:Y:S02]  /*1b10*/  @UP1 UIADD3 UR4, UPT, UPT, UR4, 0x1, URZ ;  /* 0x0000000104041890 */ /* 0x000fe4000fffe0ff */
[----:B------:R-:W-:-:S05]  /*1b20*/  UISETP.NE.AND UP1, UPT, UR71, URZ, UPT ;  /* 0x000000ff4700728c */ /* 0x000fca000bf25270 */
[----:B------:R-:W-:Y:S01]  /*1b30*/  UMOV UR68, UR4 ;  /* 0x0000000400447c82 */ /* 0x000fe20008000000 */
[----:B------:R-:W-:Y:S02]  /*1b40*/  UIADD3 UR4, UPT, UPT, -UR7, URZ, URZ ;  /* 0x000000ff07047290 */ /* 0x000fe4000fffe1ff */
[----:B------:R-:W-:Y:S02]  /*1b50*/  @!UP0 UIADD3 UR68, UPT, UPT, -UR68, URZ, URZ ;  /* 0x000000ff44448290 */ /* 0x000fe4000fffe1ff */
[----:B------:R-:W-:Y:S02]  /*1b60*/  UISETP.GE.U32.AND UP0, UPT, UR11, 0x7f, UPT ;  /* 0x0000007f0b00788c */ /* 0x000fe4000bf06070 */
[----:B------:R-:W-:Y:S02]  /*1b70*/  @!UP1 ULOP3.LUT UR68, URZ, UR71, URZ, 0x33, !UPT ;  /* 0x00000047ff449292 */ /* 0x000fe4000f8e33ff */
[----:B------:R-:W-:Y:S02]  /*1b80*/  UIMAD UR4, UR73, UR4, UR21 ;  /* 0x00000004490472a4 */ /* 0x000fe4000f8e0215 */
[----:B------:R-:W-:-:S02]  /*1b90*/  UIADD3 UR5, UPT, UPT, -UR68, URZ, URZ ;  /* 0x000000ff44057290 */ /* 0x000fc4000fffe1ff */
[----:B------:R-:W-:Y:S02]  /*1ba0*/  USHF.L.U32 UR18, UR4, 0x6, URZ ;  /* 0x0000000604127899 */ /* 0x000fe400080006ff */
[----:B------:R-:W-:Y:S01]  /*1bb0*/  UIMAD UR71, UR71, UR5, UR6 ;  /* 0x00000005474772a4 */ /* 0x000fe2000f8e0206 */
[----:B-1----:R-:W-:Y:S11]  /*1bc0*/  BRA.U !UP0, `(.L_x_17) ;  /* 0x0000000508bc7547 */ /* 0x002ff6000b800000 */
[----:B------:R-:W1:Y:S01]  /*1bd0*/  LDCU.64 UR6, c[0x0][0x5c0] ;  /* 0x0000b800ff0677ac */ /* 0x000e620008000a00 */
[----:B------:R-:W1:Y:S01]  /*1be0*/  LDCU.64 UR4, c[0x0][0x5f8] ;  /* 0x0000bf00ff0477ac */ /* 0x000e620008000a00 */
[----:B------:R-:W3:Y:S01]  /*1bf0*/  LDCU UR8, c[0x0][0x5c8] ;  /* 0x0000b900ff0877ac */ /* 0x000ee20008000800 */
[----:B------:R-:W3:Y:S01]  /*1c00*/  LDCU UR60, c[0x0][0x600] ;  /* 0x0000c000ff3c77ac */ /* 0x000ee20008000800 */
[----:B------:R-:W4:Y:S01]  /*1c10*/  LDCU UR31, c[0x0][0x5a8] ;  /* 0x0000b500ff1f77ac */ /* 0x000f220008000800 */
[----:B------:R-:W2:Y:S01]  /*1c20*/  LDCU UR30, c[0x0][0x59c] ;  /* 0x0000b380ff1e77ac */ /* 0x000ea20008000800 */
[----:B-1----:R-:W-:Y:S02]  /*1c30*/  UIMAD UR62, UR72, UR6, UR4 ;  /* 0x00000006483e72a4 */ /* 0x002fe4000f8e0204 */
[----:B------:R-:W-:Y:S01]  /*1c40*/  UIMAD UR61, UR71, UR7, UR5 ;  /* 0x00000007473d72a4 */ /* 0x000fe2000f8e0205 */
[----:B------:R-:W1:Y:S01]  /*1c50*/  LDCU UR27, c[0x0][0x590] ;  /* 0x0000b200ff1b77ac */ /* 0x000e620008000800 */
[----:B------:R-:W1:Y:S01]  /*1c60*/  LDCU UR35, c[0x0][0x594] ;  /* 0x0000b280ff2377ac */ /* 0x000e620008000800 */
[----:B------:R-:W1:Y:S01]  /*1c70*/  LDCU UR34, c[0x0][0x598] ;  /* 0x0000b300ff2277ac */ /* 0x000e620008000800 */
[----:B------:R-:W1:Y:S01]  /*1c80*/  LDCU UR33, c[0x0][0x5ac] ;  /* 0x0000b580ff2177ac */ /* 0x000e620008000800 */
[----:B------:R-:W1:Y:S01]  /*1c90*/  LDCU UR32, c[0x0][0x5b0] ;  /* 0x0000b600ff2077ac */ /* 0x000e620008000800 */
[----:B------:R-:W1:Y:S01]  /*1ca0*/  LDCU UR5, c[0x0][0x5cc] ;  /* 0x0000b980ff0577ac */ /* 0x000e620008000800 */
[----:B------:R-:W1:Y:S01]  /*1cb0*/  LDCU UR4, c[0x0][0x5ec] ;  /* 0x0000bd80ff0477ac */ /* 0x000e620008000800 */
[----:B------:R-:W1:Y:S01]  /*1cc0*/  LDCU.64 UR28, c[0x0][0x5a0] ;  /* 0x0000b400ff1c77ac */ /* 0x000e620008000a00 */
[----:B------:R-:W1:Y:S01]  /*1cd0*/  LDCU.64 UR24, c[0x0][0x5d0] ;  /* 0x0000ba00ff1877ac */ /* 0x000e620008000a00 */
[----:B------:R-:W1:Y:S01]  /*1ce0*/  LDCU.64 UR6, c[0x0][0x5f0] ;  /* 0x0000be00ff0677ac */ /* 0x000e620008000a00 */
[----:B------:R-:W-:-:S02]  /*1cf0*/  UIADD3 UR58, UPT, UPT, UR42, 0x20, URZ ;  /* 0x000000202a3a7890 */ /* 0x000fc4000fffe0ff */
[----:B------:R-:W-:Y:S02]  /*1d00*/  UIADD3 UR54, UPT, UPT, UR42, 0x40, URZ ;  /* 0x000000402a367890 */ /* 0x000fe4000fffe0ff */
[----:B------:R-:W-:Y:S02]  /*1d10*/  UIADD3 UR50, UPT, UPT, UR42, 0x60, URZ ;  /* 0x000000602a327890 */ /* 0x000fe4000fffe0ff */
[----:B------:R-:W-:Y:S02]  /*1d20*/  UIADD3 UR10, UPT, UPT, UR18, 0x20, URZ ;  /* 0x00000020120a7890 */ /* 0x000fe4000fffe0ff */
[----:B---3--:R-:W-:Y:S01]  /*1d30*/  UIMAD UR60, UR68, UR8, UR60 ;  /* 0x00000008443c72a4 */ /* 0x008fe2000f8e023c */
[----:B------:R-:W-:Y:S01]  /*1d40*/  UMOV UR23, URZ ;  /* 0x000000ff00177c82 */ /* 0x000fe20008000000 */
[----:B--2-4-:R-:W-:-:S10]  /*1d50*/  UMOV UR11, UR47 ;  /* 0x0000002f000b7c82 */ /* 0x014fd40008000000 */
.L_x_22:
[----:B---3--:R-:W-:Y:S01]  /*1d60*/  @!P3 MOV R4, 0xc000 ;  /* 0x0000c0000004b802 */ /* 0x008fe20000000f00 */
[----:B------:R-:W-:Y:S01]  /*1d70*/  ULEA UR41, UR11, UR46, 0x3 ;  /* 0x0000002e0b297291 */ /* 0x000fe2000f8e18ff */
[----:B------:R-:W-:Y:S11]  /*1d80*/  @P0 BRA `(.L_x_18) ;  /* 0x0000000000100947 */ /* 0x000ff60003800000 */
[----:B------:R-:W-:Y:S04]  /*1d90*/  MOV R5, UR38 ;  /* 0x0000002600057c02 */ /* 0x000fe80008000f00 */
[----:B------:R-:W-:Y:S04]  /*1da0*/  SHF.L.U32 R5, R5, 0x1f, RZ ;  /* 0x0000001f05057819 */ /* 0x000fe800000006ff */
[----:B------:R-:W2:Y:S02]  /*1db0*/  SYNCS.PHASECHK.TRANS64.TRYWAIT P0, [UR41+0x20], R5 ;  /* 0x00002005ff0075a7 */ /* 0x000ea40008001129 */
[----:B--2---:R-:W-:Y:S05]  /*1dc0*/  @!P0 BRA `(.L_x_19) ;  /* 0x0000007c00e08947 */ /* 0x004fea0003800000 */
.L_x_18:
[----:B------:R3:W-:Y:S01]  /*1dd0*/  @!P3 SYNCS.ARRIVE.TRANS64 RZ, [UR41], R4 ;  /* 0x00000004ffffb9a7 */ /* 0x0007e20008000029 */
[----:B------:R-:W-:Y:S04]  /*1de0*/  BSSY.RECONVERGENT B0, `(.L_x_20) ;  /* 0x0000003000007945 */ /* 0x000fe80003800200 */
[----:B------:R-:W-:Y:S05]  /*1df0*/  @P2 BRA `(.L_x_21) ;  /* 0x0000000000042947 */ /* 0x000fea0003800000 */
[----:B-1----:R-:W-:Y:S05]  /*1e00*/  BPT.TRAP 0x1 ;  /* 0x000000040000795c */ /* 0x002fea0000300000 */
.L_x_21:
[----:B-1----:R-:W-:Y:S05]  /*1e10*/  BSYNC.RECONVERGENT B0 ;  /* 0x0000000000007941 */ /* 0x002fea0003800200 */
.L_x_20:
[----:B------:R-:W-:Y:S02]  /*1e20*/  UIADD3 UR8, UPT, UPT, UR11, 0x1, URZ ;  /* 0x000000010b087890 */ /* 0x000fe4000fffe0ff */
[----:B------:R-:W-:Y:S02]  /*1e30*/  USHF.L.U32 UR43, UR23, 0x6, URZ ;  /* 0x00000006172b7899 */ /* 0x000fe400080006ff */
[----:B------:R-:W-:Y:S02]  /*1e40*/  UISETP.NE.AND UP0, UPT, UR8, 0x4, UPT ;  /* 0x000000040800788c */ /* 0x000fe4000bf05270 */
[----:B------:R-:W-:Y:S02]  /*1e50*/  ULEA UR16, UR11, UR46, 0xf ;  /* 0x0000002e0b107291 */ /* 0x000fe4000f8e78ff */
[----:B------:R-:W-:Y:S02]  /*1e60*/  USEL UR9, URZ, 0x1, UP0 ;  /* 0x00000001ff097887 */ /* 0x000fe40008000000 */
[----:B------:R-:W-:Y:S02]  /*1e70*/  USEL UR47, UR8, URZ, UP0 ;  /* 0x000000ff082f7287 */ /* 0x000fe40008000000 */
[----:B------:R-:W-:Y:S02]  /*1e80*/  ULOP3.LUT UR38, UR38, UR9, URZ, 0x3c, !UPT ;  /* 0x0000000926267292 */ /* 0x000fe4000f8e3cff */
[----:B------:R-:W-:Y:S02]  /*1e90*/  ULEA UR8, UR47, UR46, 0x3 ;  /* 0x0000002e2f087291 */ /* 0x000fe4000f8e18ff */
[----:B------:R-:W-:Y:S02]  /*1ea0*/  ULEA UR20, UR11, UR46, 0xe ;  /* 0x0000002e0b147291 */ /* 0x000fe4000f8e70ff */
[----:B------:R-:W-:Y:S01]  /*1eb0*/  UISETP.NE.AND UP2, UPT, UR27, 0x1, UPT ;  /* 0x000000011b00788c */ /* 0x000fe2000bf45270 */
[----:B--2---:R-:W-:Y:S01]  /*1ec0*/  MOV R0, UR38 ;  /* 0x0000002600007c02 */ /* 0x004fe20008000f00 */
[----:B------:R-:W-:Y:S02]  /*1ed0*/  UIADD3 UR36, UP1, UPT, UR66, 0x80, URZ ;  /* 0x0000008042247890 */ /* 0x000fe4000ff3e0ff */
[----:B------:R-:W-:Y:S01]  /*1ee0*/  UISETP.NE.AND UP3, UPT, UR30, 0x1, UPT ;  /* 0x000000011e00788c */ /* 0x000fe2000bf65270 */
[----:B------:R-:W-:Y:S01]  /*1ef0*/  SHF.L.U32 R0, R0, 0x1f, RZ ;  /* 0x0000001f00007819 */ /* 0x000fe200000006ff */
[----:B------:R-:W-:Y:S02]  /*1f00*/  UIADD3.X UR37, UPT, UPT, URZ, UR67, URZ, UP1, !UPT ;  /* 0x00000043ff257290 */ /* 0x000fe40008ffe4ff */
[----:B------:R-:W-:Y:S01]  /*1f10*/  UIADD3 UR40, UPT, UPT, UR16, 0x8400, URZ ;  /* 0x0000840010287890 */ /* 0x000fe2000fffe0ff */
[----:B------:R4:W1:Y:S01]  /*1f20*/  SYNCS.PHASECHK.TRANS64.TRYWAIT P0, [UR8+0x20], R0 ;  /* 0x00002000ff0075a7 */ /* 0x0008620008001108 */
[----:B------:R-:W-:Y:S02]  /*1f30*/  UIMAD.WIDE.U32 UR8, UR43, UR35, URZ ;  /* 0x000000232b0872a5 */ /* 0x000fe4000f8e00ff */
[----:B------:R-:W-:Y:S02]  /*1f40*/  ULEA UR14, UR61, UR62, 0x5 ;  /* 0x0000003e3d0e7291 */ /* 0x000fe4000f8e28ff */
[----:B------:R-:W-:Y:S02]  /*1f50*/  UIADD3 UR56, UPT, UPT, UR16, 0xa400, URZ ;  /* 0x0000a40010387890 */ /* 0x000fe4000fffe0ff */
[----:B------:R-:W-:Y:S02]  /*1f60*/  ULEA UR21, UR60, UR14, 0xa ;  /* 0x0000000e3c157291 */ /* 0x000fe4000f8e50ff */
[----:B------:R-:W-:Y:S02]  /*1f70*/  UISETP.NE.AND UP4, UPT, UR31, 0x1, UPT ;  /* 0x000000011f00788c */ /* 0x000fe4000bf85270 */
[----:B------:R-:W-:Y:S02]  /*1f80*/  UIADD3 UR52, UPT, UPT, UR16, 0xc400, URZ ;  /* 0x0000c40010347890 */ /* 0x000fe4000fffe0ff */
[----:B------:R-:W-:Y:S02]  /*1f90*/  UIADD3 UR48, UPT, UPT, UR16, 0xe400, URZ ;  /* 0x0000e40010307890 */ /* 0x000fe4000fffe0ff */
[----:B------:R-:W-:Y:S02]  /*1fa0*/  UIADD3 UR44, UP0, UPT, UR66, 0x180, URZ ;  /* 0x00000180422c7890 */ /* 0x000fe4000ff1e0ff */
[----:B------:R-:W-:Y:S02]  /*1fb0*/  UIADD3 UR16, UPT, UPT, UR20, 0x28400, URZ ;  /* 0x0002840014107890 */ /* 0x000fe4000fffe0ff */
[----:B------:R-:W-:Y:S02]  /*1fc0*/  UIADD3.X UR45, UPT, UPT, URZ, UR67, URZ, UP0, !UPT ;  /* 0x00000043ff2d7290 */ /* 0x000fe400087fe4ff */
[----:B------:R-:W-:Y:S01]  /*1fd0*/  UIADD3 UR23, UPT, UPT, UR23, 0x1, URZ ;  /* 0x0000000117177890 */ /* 0x000fe2000fffe0ff */
[----:B------:R-:W-:Y:S01]  /*1fe0*/  UMOV UR64, 0x0 ;  /* 0x0000000000407882 */ /* 0x000fe20000000000 */
[----:B------:R-:W-:Y:S02]  /*1ff0*/  UMOV UR65, 0x10000000 ;  /* 0x1000000000417882 */ /* 0x000fe40000000000 */
[----:B------:R-:W-:Y:S01]  /*2000*/  UISETP.NE.AND UP0, UPT, UR23, UR63, UPT ;  /* 0x0000003f1700728c */ /* 0x000fe2000bf05270 */
[----:B------:R-:W-:Y:S01]  /*2010*/  UTMALDG.2D [UR40], [UR36], desc[UR64] ;  /* 0x00004028240075b4 */ /* 0x000fe20008009000 */
[----:B------:R-:W-:Y:S01]  /*2020*/  UMOV UR57, UR41 ;  /* 0x0000002900397c82 */ /* 0x000fe20008000000 */
[----:B------:R-:W-:Y:S01]  /*2030*/  UMOV UR59, UR43 ;  /* 0x0000002b003b7c82 */ /* 0x000fe20008000000 */
[----:B------:R-:W-:Y:S01]  /*2040*/  UMOV UR53, UR41 ;  /* 0x0000002900357c82 */ /* 0x000fe20008000000 */
[----:B------:R-:W-:Y:S01]  /*2050*/  UMOV UR55, UR43 ;  /* 0x0000002b00377c82 */ /* 0x000fe20008000000 */
[----:B------:R-:W-:Y:S01]  /*2060*/  UMOV UR49, UR41 ;  /* 0x0000002900317c82 */ /* 0x000fe20008000000 */
[----:B------:R-:W-:Y:S01]  /*2070*/  UMOV UR51, UR43 ;  /* 0x0000002b00337c82 */ /* 0x000fe20008000000 */
[----:B------:R-:W-:Y:S01]  /*2080*/  UMOV UR17, UR41 ;  /* 0x0000002900117c82 */ /* 0x000fe20008000000 */
[----:B------:R-:W-:Y:S01]  /*2090*/  UTMALDG.2D [UR56], [UR36], desc[UR64] ;  /* 0x00004038240075b4 */ /* 0x000fe20008009000 */
[----:B------:R-:W-:Y:S01]  /*20a0*/  UMOV UR8, UR9 ;  /* 0x0000000900087c82 */ /* 0x000fe20008000000 */
[----:B------:R-:W-:Y:S01]  /*20b0*/  UMOV UR9, UR41 ;  /* 0x0000002900097c82 */ /* 0x000fe20008000000 */
[----:B------:R-:W-:Y:S01]  /*20c0*/  USHF.R.U32.HI UR11, URZ, UR34, UR8 ;  /* 0x00000022ff0b7299 */ /* 0x000fe20008011608 */
[----:B------:R-:W-:Y:S03]  /*20d0*/  UMOV UR26, UR63 ;  /* 0x0000003f001a7c82 */ /* 0x000fe60008000000 */
[----:B------:R-:W-:Y:S01]  /*20e0*/  USEL UR11, UR43, UR11, !UP2 ;  /* 0x0000000b2b0b7287 */ /* 0x000fe2000d000000 */
[----:B------:R-:W-:Y:S03]  /*20f0*/  UTMALDG.2D [UR52], [UR36], desc[UR64] ;  /* 0x00004034240075b4 */ /* 0x000fe60008009000 */
[----:B------:R-:W-:Y:S01]  /*2100*/  UIMAD.WIDE.U32 UR12, UR11, UR28, URZ ;  /* 0x0000001c0b0c72a5 */ /* 0x000fe2000f8e00ff */
[----:B------:R-:W-:Y:S06]  /*2110*/  UTMALDG.2D [UR48], [UR36], desc[UR64] ;  /* 0x00004030240075b4 */ /* 0x000fec0008009000 */
[----:B------:R-:W-:Y:S02]  /*2120*/  UMOV UR8, UR13 ;  /* 0x0000000d00087c82 */ /* 0x000fe40008000000 */
[----:B------:R-:W-:Y:S04]  /*2130*/  USHF.R.U32.HI UR8, URZ, UR29, UR8 ;  /* 0x0000001dff087299 */ /* 0x000fe80008011608 */
[----:B------:R-:W-:Y:S02]  /*2140*/  USEL UR12, UR11, UR8, !UP3 ;  /* 0x000000080b0c7287 */ /* 0x000fe4000d800000 */
[----:B------:R-:W-:Y:S02]  /*2150*/  UIADD3 UR8, UPT, UPT, -UR11, URZ, URZ ;  /* 0x000000ff0b087290 */ /* 0x000fe4000fffe1ff */
[----:B------:R-:W-:Y:S02]  /*2160*/  UIMAD.WIDE.U32 UR14, UR12, UR33, URZ ;  /* 0x000000210c0e72a5 */ /* 0x000fe4000f8e00ff */
[----:B------:R-:W-:Y:S04]  /*2170*/  UIMAD UR19, UR27, UR8, UR43 ;  /* 0x000000081b1372a4 */ /* 0x000fe8000f8e022b */
[----:B------:R-:W-:Y:S01]  /*2180*/  UIMAD UR19, UR19, UR5, UR4 ;  /* 0x00000005131372a4 */ /* 0x000fe2000f8e0204 */
[----:B------:R-:W-:Y:S01]  /*2190*/  UMOV UR8, UR15 ;  /* 0x0000000f00087c82 */ /* 0x000fe20008000000 */
[----:B------:R-:W-:Y:S02]  /*21a0*/  UPRMT UR15, UR21, 0x5410, URZ ;  /* 0x00005410150f7896 */ /* 0x000fe400080000ff */
[----:B------:R-:W-:Y:S02]  /*21b0*/  USHF.R.U32.HI UR13, URZ, UR32, UR8 ;  /* 0x00000020ff0d7299 */ /* 0x000fe40008011608 */
[----:B------:R-:W-:Y:S02]  /*21c0*/  UIADD3 UR8, UPT, UPT, UR20, 0x2a400, URZ ;  /* 0x0002a40014087890 */ /* 0x000fe4000fffe0ff */
[----:B------:R-:W-:Y:S02]  /*21d0*/  USEL UR22, UR12, UR13, !UP4 ;  /* 0x0000000d0c167287 */ /* 0x000fe4000e000000 */
[----:B------:R-:W-:Y:S02]  /*21e0*/  UIADD3 UR13, UPT, UPT, -UR12, URZ, URZ ;  /* 0x000000ff0c0d7290 */ /* 0x000fe4000fffe1ff */
[----:B------:R-:W-:Y:S02]  /*21f0*/  UIADD3 UR14, UPT, UPT, -UR22, URZ, URZ ;  /* 0x000000ff160e7290 */ /* 0x000fe4000fffe1ff */
[----:B------:R-:W-:Y:S02]  /*2200*/  UIMAD UR11, UR30, UR13, UR11 ;  /* 0x0000000d1e0b72a4 */ /* 0x000fe4000f8e020b */
[----:B------:R-:W-:Y:S02]  /*2210*/  UIMAD UR12, UR31, UR14, UR12 ;  /* 0x0000000e1f0c72a4 */ /* 0x000fe4000f8e020c */
[----:B------:R-:W-:Y:S02]  /*2220*/  UIMAD UR20, UR11, UR24, UR6 ;  /* 0x000000180b1472a4 */ /* 0x000fe4000f8e0206 */
[----:B------:R-:W-:Y:S01]  /*2230*/  UIMAD UR21, UR12, UR25, UR7 ;  /* 0x000000190c1572a4 */ /* 0x000fe2000f8e0207 */
[----:B------:R-:W-:Y:S01]  /*2240*/  UMOV UR11, UR19 ;  /* 0x00000013000b7c82 */ /* 0x000fe20008000000 */
[----:B------:R-:W-:Y:S03]  /*2250*/  UMOV UR14, UR22 ;  /* 0x00000016000e7c82 */ /* 0x000fe60008000000 */
[----:B------:R-:W-:Y:S02]  /*2260*/  UMOV UR12, UR20 ;  /* 0x00000014000c7c82 */ /* 0x000fe40008000000 */
[----:B------:R-:W-:Y:S02]  /*2270*/  UMOV UR13, UR21 ;  /* 0x00000015000d7c82 */ /* 0x000fe40008000000 */
[----:B------:R-:W-:Y:S01]  /*2280*/  UTMALDG.5D.IM2COL [UR16], [UR44], UR15 ;  /* 0x000000102c0073b4 */ /* 0x000fe2000806000f */
[----:B------:R2:W-:Y:S02]  /*2290*/  UTMALDG.5D.IM2COL [UR8], [UR44], UR15 ;  /* 0x000000082c0073b4 */ /* 0x0005e4000806000f */
[----:B--2---:R-:W-:Y:S01]  /*22a0*/  UMOV UR11, UR47 ;  /* 0x0000002f000b7c82 */ /* 0x004fe20008000000 */
[----:B-1--4-:R-:W-:Y:S05]  /*22b0*/  BRA.U UP0, `(.L_x_22) ;  /* 0xfffffff900a87547 */ /* 0x012fea000b83ffff */
.L_x_17:
[----:B------:R-:W-:Y:S01]  /*22c0*/  ULEA UR4, UR47, UR46, 0x3 ;  /* 0x0000002e2f047291 */ /* 0x000fe2000f8e18ff */
[----:B------:R-:W-:Y:S01]  /*22d0*/  MOV R0, UR38 ;  /* 0x0000002600007c02 */ /* 0x000fe20008000f00 */
[----:B------:R-:W-:Y:S01]  /*22e0*/  @!P1 SYNCS.ARRIVE.TRANS64.A1T0 RZ, [UR46+0x88], RZ ;  /* 0x000088ffffff99a7 */ /* 0x000fe2000810002e */
[----:B------:R-:W-:Y:S02]  /*22f0*/  UISETP.GT.AND UP0, UPT, UR77, UR76, UPT ;  /* 0x0000004c4d00728c */ /* 0x000fe4000bf04270 */
[----:B------:R-:W-:-:S04]  /*2300*/  SHF.L.U32 R0, R0, 0x1f, RZ ;  /* 0x0000001f00007819 */ /* 0x000fc800000006ff */
[----:B--2---:R1:W2:Y:S03]  /*2310*/  SYNCS.PHASECHK.TRANS64.TRYWAIT P0, [UR4+0x20], R0 ;  /* 0x00002000ff0075a7 */ /* 0x0042a60008001104 */
[----:B------:R-:W-:Y:S05]  /*2320*/  BRA.U !UP0, `(.L_x_23) ;  /* 0x0000000508bc7547 */ /* 0x000fea000b800000 */
[----:B------:R-:W4:Y:S01]  /*2330*/  LDCU.64 UR6, c[0x0][0x5c0] ;  /* 0x0000b800ff0677ac */ /* 0x000f220008000a00 */
[----:B------:R-:W4:Y:S01]  /*2340*/  LDCU.64 UR4, c[0x0][0x5f8] ;  /* 0x0000bf00ff0477ac */ /* 0x000f220008000a00 */
[----:B------:R-:W3:Y:S01]  /*2350*/  LDCU UR8, c[0x0][0x5c8] ;  /* 0x0000b900ff0877ac */ /* 0x000ee20008000800 */
[----:B------:R-:W3:Y:S01]  /*2360*/  LDCU UR35, c[0x0][0x600] ;  /* 0x0000c000ff2377ac */ /* 0x000ee20008000800 */
[----:B------:R-:W-:Y:S01]  /*2370*/  UIADD3 UR9, UPT, UPT, UR77, -UR76, URZ ;  /* 0x8000004c4d097290 */ /* 0x000fe2000fffe0ff */
[----:B------:R-:W1:Y:S01]  /*2380*/  LDCU UR30, c[0x0][0x5a8] ;  /* 0x0000b500ff1e77ac */ /* 0x000e620008000800 */
[----:B----4-:R-:W-:Y:S02]  /*2390*/  UIMAD UR62, UR72, UR6, UR4 ;  /* 0x00000006483e72a4 */ /* 0x010fe4000f8e0204 */
[----:B------:R-:W-:Y:S02]  /*23a0*/  UIMAD UR60, UR71, UR7, UR5 ;  /* 0x00000007473c72a4 */ /* 0x000fe4000f8e0205 */
[----:B------:R-:W-:Y:S01]  /*23b0*/  UIADD3 UR61, UPT, UPT, UR9, UR26, URZ ;  /* 0x0000001a093d7290 */ /* 0x000fe2000fffe0ff */
[----:B------:R-:W4:Y:S01]  /*23c0*/  LDCU UR27, c[0x0][0x59c] ;  /* 0x0000b380ff1b77ac */ /* 0x000f220008000800 */
        /* <DEDUP_REMOVED lines=15> */
[----:B----4-:R-:W-:-:S11]  /*24c0*/  UMOV UR11, UR47 ;  /* 0x0000002f000b7c82 */ /* 0x010fd60008000000 */
.L_x_28:
[----:B--2---:R-:W-:Y:S01]  /*24d0*/  @!P3 MOV R4, 0xc000 ;  /* 0x0000c0000004b802 */ /* 0x004fe20000000f00 */
[----:B------:R-:W-:Y:S01]  /*24e0*/  ULEA UR41, UR11, UR46, 0x3 ;  /* 0x0000002e0b297291 */ /* 0x000fe2000f8e18ff */
[----:B--2---:R-:W-:Y:S11]  /*24f0*/  @P0 BRA `(.L_x_24) ;  /* 0x0000000000100947 */ /* 0x004ff60003800000 */
[----:B------:R-:W-:Y:S04]  /*2500*/  MOV R5, UR38 ;  /* 0x0000002600057c02 */ /* 0x000fe80008000f00 */
[----:B------:R-:W-:Y:S04]  /*2510*/  SHF.L.U32 R5, R5, 0x1f, RZ ;  /* 0x0000001f05057819 */ /* 0x000fe800000006ff */
[----:B------:R-:W2:Y:S02]  /*2520*/  SYNCS.PHASECHK.TRANS64.TRYWAIT P0, [UR41+0x20], R5 ;  /* 0x00002005ff0075a7 */ /* 0x000ea40008001129 */
[----:B--2---:R-:W-:Y:S05]  /*2530*/  @!P0 BRA `(.L_x_25) ;  /* 0x00000078001c8947 */ /* 0x004fea0003800000 */
.L_x_24:
[----:B------:R2:W-:Y:S01]  /*2540*/  @!P3 SYNCS.ARRIVE.TRANS64 RZ, [UR41], R4 ;  /* 0x00000004ffffb9a7 */ /* 0x0005e20008000029 */
[----:B------:R-:W-:Y:S04]  /*2550*/  BSSY.RECONVERGENT B0, `(.L_x_26) ;  /* 0x0000003000007945 */ /* 0x000fe80003800200 */
[----:B------:R-:W-:Y:S05]  /*2560*/  @P2 BRA `(.L_x_27) ;  /* 0x0000000000042947 */ /* 0x000fea0003800000 */
[----:B-1----:R-:W-:Y:S05]  /*2570*/  BPT.TRAP 0x1 ;  /* 0x000000040000795c */ /* 0x002fea0000300000 */
.L_x_27:
[----:B-1----:R-:W-:Y:S05]  /*2580*/  BSYNC.RECONVERGENT B0 ;  /* 0x0000000000007941 */ /* 0x002fea0003800200 */
.L_x_26:
        /* <DEDUP_REMOVED lines=10> */
[----:B------:R-:W-:Y:S01]  /*2630*/  MOV R0, UR38 ;  /* 0x0000002600007c02 */ /* 0x000fe20008000f00 */
        /* <DEDUP_REMOVED lines=31> */
[----:B------:R-:W-:Y:S04]  /*2830*/  USHF.R.U32.HI UR11, URZ, UR33, UR8 ;  /* 0x00000021ff0b7299 */ /* 0x000fe80008011608 */
        /* <DEDUP_REMOVED lines=28> */
[----:B---3--:R-:W-:Y:S01]  /*2a00*/  UMOV UR11, UR47 ;  /* 0x0000002f000b7c82 */ /* 0x008fe20008000000 */
[----:B-1--4-:R-:W-:Y:S05]  /*2a10*/  BRA.U UP0, `(.L_x_28) ;  /* 0xfffffff900ac7547 */ /* 0x012fea000b83ffff */
.L_x_23:
[----:B--23--:R-:W-:Y:S01]  /*2a20*/  SHF.L.U32 R4, R3, 0x1f, RZ ;  /* 0x0000001f03047819 */ /* 0x00cfe200000006ff */
[----:B------:R-:W-:-:S03]  /*2a30*/  NOP ;  /* 0x0000000000007918 */ /* 0x000fc60000000000 */
[----:B------:R-:W2:Y:S02]  /*2a40*/  SYNCS.PHASECHK.TRANS64.TRYWAIT P0, [UR46+0x90], R4 ;  /* 0x00009004ff0075a7 */ /* 0x000ea4000800112e */
[----:B--2---:R-:W-:Y:S05]  /*2a50*/  @!P0 BRA `(.L_x_29) ;  /* 0x0000007000ec8947 */ /* 0x004fea0003800000 */
.L_x_126:
[----:B-1----:R-:W1:Y:S01]  /*2a60*/  LDS.128 R4, [UR46+0xd0] ;  /* 0x0000d02eff047984 */ /* 0x002e620008000c00 */
[----:B------:R-:W-:Y:S02]  /*2a70*/  UIADD3 UR4, UPT, UPT, UR46, 0x98, URZ ;  /* 0x000000982e047890 */ /* 0x000fe4000fffe0ff */
[----:B------:R-:W-:Y:S01]  /*2a80*/  UISETP.GE.AND UP0, UPT, UR39, 0x1, UPT ;  /* 0x000000012700788c */ /* 0x000fe2000bf06270 */
[----:B------:R-:W-:Y:S01]  /*2a90*/  @!PT LDS RZ, [RZ] ;  /* 0x00000000fffff984 */ /* 0x000fe20000000800 */
[----:B------:R-:W-:Y:S01]  /*2aa0*/  @!PT LDS RZ, [RZ] ;  /* 0x00000000fffff984 */ /* 0x000fe20000000800 */
[----:B------:R-:W-:Y:S01]  /*2ab0*/  @!PT LDS RZ, [RZ] ;  /* 0x00000000fffff984 */ /* 0x000fe20000000800 */
[----:B------:R-:W-:Y:S01]  /*2ac0*/  @!PT LDS RZ, [RZ] ;  /* 0x00000000fffff984 */ /* 0x000fe20000000800 */
[----:B------:R2:W-:Y:S06]  /*2ad0*/  MEMBAR.ALL.CTA ;  /* 0x0000000000007992 */ /* 0x0005ec0000008000 */
[----:B--2---:R-:W2:Y:S01]  /*2ae0*/  FENCE.VIEW.ASYNC.S ;  /* 0x00000000000073c6 */ /* 0x004ea20000000000 */
[----:B------:R-:W-:-:S09]  /*2af0*/  UPRMT UR4, URZ, 0x654, UR4 ;  /* 0x00000654ff047896 */ /* 0x000fd20008000004 */
[----:B--2---:R-:W-:Y:S01]  /*2b00*/  SYNCS.ARRIVE.TRANS64.RED.A1T0 RZ, [UR4], RZ ;  /* 0x000000ffffff79a7 */ /* 0x004fe20008100404 */
[----:B-1----:R-:W-:-:S13]  /*2b10*/  LOP3.LUT P0, RZ, R6, 0x1, RZ, 0xc0, !PT ;  /* 0x0000000106ff7812 */ /* 0x002fda000780c0ff */
[----:B------:R-:W-:Y:S01]  /*2b20*/  VOTEU.ANY UP1, P0 ;  /* 0x0000000000ff7886 */ /* 0x000fe20000020100 */
[----:B------:R-:W-:-:S13]  /*2b30*/  PLOP3.LUT P0, PT, PT, PT, UP1, 0x80, 0x8 ;  /* 0x000000000008781c */ /* 0x000fda0003f0f018 */
[----:B------:R-:W-:Y:S02]  /*2b40*/  @P0 MOV R0, R4 ;  /* 0x0000000400000202 */ /* 0x000fe40000000f00 */
[----:B------:R-:W-:Y:S02]  /*2b50*/  @P0 LOP3.LUT R4, R5, 0xffff, RZ, 0xc0, !PT ;  /* 0x0000ffff05040812 */ /* 0x000fe400078ec0ff */
[----:B------:R-:W-:Y:S02]  /*2b60*/  @P0 R2UR UR6, R0 ;  /* 0x00000000000602ca */ /* 0x000fe400000e0000 */
[----:B------:R-:W-:-:S11]  /*2b70*/  @P0 R2UR UR5, R4 ;  /* 0x00000000040502ca */ /* 0x000fd600000e0000 */
[----:B------:R-:W-:Y:S02]  /*2b80*/  @UP1 UMOV UR70, UR6 ;  /* 0x0000000600461c82 */ /* 0x000fe40008000000 */
[----:B------:R-:W-:Y:S01]  /*2b90*/  @UP1 UMOV UR69, UR5 ;  /* 0x0000000500451c82 */ /* 0x000fe20008000000 */
[----:B------:R-:W-:Y:S05]  /*2ba0*/  BRA.U !UP0, `(.L_x_30) ;  /* 0x0000000108d47547 */ /* 0x000fea000b800000 */
[----:B------:R-:W1:Y:S01]  /*2bb0*/  LDCU.128 UR16, c[0x0][0xc10] ;  /* 0x00018200ff1077ac */ /* 0x000e620008000c00 */
[----:B------:R-:W2:Y:S01]  /*2bc0*/  LDCU UR20, c[0x0][0xc20] ;  /* 0x00018400ff1477ac */ /* 0x000ea20008000800 */
[----:B------:R-:W3:Y:S01]  /*2bd0*/  LDCU UR13, c[0x0][0xc0c] ;  /* 0x00018180ff0d77ac */ /* 0x000ee20008000800 */
[----:B------:R-:W4:Y:S01]  /*2be0*/  LDCU.64 UR14, c[0x0][0xc28] ;  /* 0x00018500ff0e77ac */ /* 0x000f220008000a00 */
[----:B------:R-:W-:Y:S02]  /*2bf0*/  UISETP.NE.AND UP3, UPT, UR39, 0x1, UPT ;  /* 0x000000012700788c */ /* 0x000fe4000bf65270 */
[----:B-1----:R-:W-:Y:S02]  /*2c00*/  UIMAD.WIDE.U32 UR4, UR74, UR19, URZ ;  /* 0x000000134a0472a5 */ /* 0x002fe4000f8e00ff */
[----:B------:R-:W-:Y:S02]  /*2c10*/  UIMAD.WIDE.U32 UR6, UR75, UR16, URZ ;  /* 0x000000104b0672a5 */ /* 0x000fe4000f8e00ff */
[----:B------:R-:W-:-:S02]  /*2c20*/  UISETP.NE.AND UP0, UPT, UR18, 0x1, UPT ;  /* 0x000000011200788c */ /* 0x000fc4000bf05270 */
[----:B------:R-:W-:Y:S01]  /*2c30*/  UIMAD.WIDE.U32 UR10, UR69, UR19, URZ ;  /* 0x00000013450a72a5 */ /* 0x000fe2000f8e00ff */
[----:B------:R-:W-:Y:S01]  /*2c40*/  UMOV UR4, UR5 ;  /* 0x0000000500047c82 */ /* 0x000fe20008000000 */
[----:B---3--:R-:W-:Y:S02]  /*2c50*/  UISETP.NE.AND UP2, UPT, UR13, 0x1, UPT ;  /* 0x000000010d00788c */ /* 0x008fe4000bf45270 */
[----:B--2---:R-:W-:Y:S02]  /*2c60*/  USHF.R.U32.HI UR5, URZ, UR20, UR4 ;  /* 0x00000014ff057299 */ /* 0x004fe40008011604 */
[----:B------:R-:W-:Y:S01]  /*2c70*/  UIMAD.WIDE.U32 UR8, UR70, UR16, URZ ;  /* 0x00000010460872a5 */ /* 0x000fe2000f8e00ff */
[----:B------:R-:W-:Y:S01]  /*2c80*/  UMOV UR4, UR7 ;  /* 0x0000000700047c82 */ /* 0x000fe20008000000 */
[----:B------:R-:W-:Y:S02]  /*2c90*/  USEL UR5, UR74, UR5, !UP0 ;  /* 0x000000054a057287 */ /* 0x000fe4000c000000 */
[----:B------:R-:W-:-:S02]  /*2ca0*/  USHF.R.U32.HI UR4, URZ, UR17, UR4 ;  /* 0x00000011ff047299 */ /* 0x000fc40008011604 */
[----:B----4-:R-:W-:Y:S02]  /*2cb0*/  UIMAD.WIDE.U32 UR6, UR5, UR14, URZ ;  /* 0x0000000e050672a5 */ /* 0x010fe4000f8e00ff */
[----:B------:R-:W-:Y:S01]  /*2cc0*/  USEL UR12, UR75, UR4, !UP2 ;  /* 0x000000044b0c7287 */ /* 0x000fe2000d000000 */
[----:B------:R-:W-:Y:S02]  /*2cd0*/  UMOV UR8, UR9 ;  /* 0x0000000900087c82 */ /* 0x000fe40008000000 */
[----:B------:R-:W-:Y:S01]  /*2ce0*/  UMOV UR4, UR11 ;  /* 0x0000000b00047c82 */ /* 0x000fe20008000000 */
[----:B------:R-:W-:Y:S01]  /*2cf0*/  UIMAD.WIDE.U32 UR10, UR12, UR14, URZ ;  /* 0x0000000e0c0a72a5 */ /* 0x000fe2000f8e00ff */
[----:B------:R-:W-:Y:S01]  /*2d00*/  UMOV UR6, UR7 ;  /* 0x0000000700067c82 */ /* 0x000fe20008000000 */
[----:B------:R-:W-:Y:S02]  /*2d10*/  USHF.R.U32.HI UR4, URZ, UR20, UR4 ;  /* 0x00000014ff047299 */ /* 0x000fe40008011604 */
[----:B------:R-:W-:-:S02]  /*2d20*/  @UP3 USHF.R.U32.HI UR5, URZ, UR15, UR6 ;  /* 0x0000000fff053299 */ /* 0x000fc40008011606 */
[----:B------:R-:W-:Y:S01]  /*2d30*/  USHF.R.U32.HI UR17, URZ, UR17, UR8 ;  /* 0x00000011ff117299 */ /* 0x000fe20008011608 */
[----:B------:R-:W-:Y:S01]  /*2d40*/  UMOV UR6, UR11 ;  /* 0x0000000b00067c82 */ /* 0x000fe20008000000 */
[----:B------:R-:W-:Y:S02]  /*2d50*/  USEL UR4, UR69, UR4, !UP0 ;  /* 0x0000000445047287 */ /* 0x000fe4000c000000 */
[----:B------:R-:W-:Y:S02]  /*2d60*/  @UP3 USHF.R.U32.HI UR12, URZ, UR15, UR6 ;  /* 0x0000000fff0c3299 */ /* 0x000fe40008011606 */
[----:B------:R-:W-:Y:S02]  /*2d70*/  UIMAD UR6, UR39, UR5, URZ ;  /* 0x00000005270672a4 */ /* 0x000fe4000f8e02ff */
[----:B------:R-:W-:Y:S02]  /*2d80*/  USEL UR5, UR70, UR17, !UP2 ;  /* 0x0000001146057287 */ /* 0x000fe4000d000000 */
[----:B------:R-:W-:-:S02]  /*2d90*/  UIMAD UR8, UR39, UR12, URZ ;  /* 0x0000000c270872a4 */ /* 0x000fc4000f8e02ff */
[----:B------:R-:W-:Y:S02]  /*2da0*/  UISETP.GE.AND UP0, UPT, UR4, UR6, UPT ;  /* 0x000000060400728c */ /* 0x000fe4000bf06270 */
[----:B------:R-:W-:Y:S02]  /*2db0*/  UIMAD.WIDE.U32 UR6, UR4, UR14, URZ ;  /* 0x0000000e040672a5 */ /* 0x000fe4000f8e00ff */
[----:B------:R-:W-:Y:S02]  /*2dc0*/  UISETP.GE.OR UP0, UPT, UR5, UR8, UP0 ;  /* 0x000000080500728c */ /* 0x000fe40008706670 */
[----:B------:R-:W-:Y:S02]  /*2dd0*/  UIMAD.WIDE.U32 UR8, UR5, UR14, URZ ;  /* 0x0000000e050872a5 */ /* 0x000fe4000f8e00ff */
[----:B------:R-:W-:Y:S01]  /*2de0*/  UIADD3 UR10, UPT, UPT, -UR4, URZ, URZ ;  /* 0x000000ff040a7290 */ /* 0x000fe2000fffe1ff */
[----:B------:R-:W-:Y:S02]  /*2df0*/  UMOV UR6, UR7 ;  /* 0x0000000700067c82 */ /* 0x000fe40008000000 */
[----:B------:R-:W-:-:S02]  /*2e00*/  USHF.R.U32.HI UR6, URZ, UR15, UR6 ;  /* 0x0000000fff067299 */ /* 0x000fc40008011606 */
[----:B------:R-:W-:Y:S02]  /*2e10*/  UIMAD UR10, UR18, UR10, UR69 ;  /* 0x0000000a120a72a4 */ /* 0x000fe4000f8e0245 */
[----:B------:R-:W-:Y:S01]  /*2e20*/  USEL UR6, UR4, UR6, !UP3 ;  /* 0x0000000604067287 */ /* 0x000fe2000d800000 */
[----:B------:R-:W-:Y:S01]  /*2e30*/  @!UP0 UMOV UR7, UR9 ;  /* 0x0000000900078c82 */ /* 0x000fe20008000000 */
[----:B------:R-:W-:Y:S02]  /*2e40*/  UIADD3 UR9, UPT, UPT, -UR5, URZ, URZ ;  /* 0x000000ff05097290 */ /* 0x000fe4000fffe1ff */
[----:B------:R-:W-:Y:S02]  /*2e50*/  @!UP0 USHF.R.U32.HI UR7, URZ, UR15, UR7 ;  /* 0x0000000fff078299 */ /* 0x000fe40008011607 */
[----:B------:R-:W-:Y:S02]  /*2e60*/  UIADD3 UR8, UPT, UPT, -UR6, URZ, URZ ;  /* 0x000000ff06087290 */ /* 0x000fe4000fffe1ff */
[----:B------:R-:W-:-:S02]  /*2e70*/  @!UP0 USEL UR7, UR5, UR7, !UP3 ;  /* 0x0000000705078287 */ /* 0x000fc4000d800000 */
[----:B------:R-:W-:Y:S02]  /*2e80*/  UIMAD UR8, UR39, UR8, UR4 ;  /* 0x00000008270872a4 */ /* 0x000fe4000f8e0204 */
[----:B------:R-:W-:Y:S02]  /*2e90*/  @!UP0 UIADD3 UR6, UPT, UPT, UR6, -UR7, URZ ;  /* 0x8000000706068290 */ /* 0x000fe4000fffe0ff */
[----:B------:R-:W-:Y:S02]  /*2ea0*/  @!UP0 UIMAD UR7, UR8, UR12, UR7 ;  /* 0x0000000c080782a4 */ /* 0x000fe4000f8e0207 */
[----:B------:R-:W-:Y:S02]  /*2eb0*/  @!UP0 UIMAD UR4, UR39, UR6, UR5 ;  /* 0x00000006270482a4 */ /* 0x000fe4000f8e0205 */
[----:B------:R-:W-:Y:S02]  /*2ec0*/  UIMAD UR6, UR13, UR9, UR70 ;  /* 0x000000090d0672a4 */ /* 0x000fe4000f8e0246 */
[----:B------:R-:W-:Y:S01]  /*2ed0*/  UIMAD UR69, UR4, UR18, UR10 ;  /* 0x00000012044572a4 */ /* 0x000fe2000f8e020a */
[----:B------:R-:W-:-:S02]  /*2ee0*/  @!UP0 UMOV UR5, UR7 ;  /* 0x0000000700058c82 */ /* 0x000fc40008000000 */
[----:B------:R-:W-:-:S12]  /*2ef0*/  UIMAD UR70, UR5, UR13, UR6 ;  /* 0x0000000d054672a4 */ /* 0x000fd8000f8e0206 */
.L_x_30:
        /* <DEDUP_REMOVED lines=20> */
.L_x_31:
[----:B------:R-:W-:Y:S02]  /*3040*/  R2UR UR5, R54 ;  /* 0x00000000360572ca */ /* 0x000fe400000e0000 */
[----:B------:R-:W-:Y:S02]  /*3050*/  R2UR UR4, R53 ;  /* 0x00000000350472ca */ /* 0x000fe400000e0000 */
[----:B------:R-:W-:Y:S02]  /*3060*/  PLOP3.LUT P1, PT, PT, PT, PT, 0x80, 0x8 ;  /* 0x000000000008781c */ /* 0x000fe40003f2f070 */
[----:B------:R-:W-:-:S07]  /*3070*/  LOP3.LUT R3, R3, 0x1, RZ, 0x3c, !PT ;  /* 0x0000000103037812 */ /* 0x000fce00078e3cff */
[----:B------:R-:W-:Y:S02]  /*3080*/  UIADD3 UR28, UPT, UPT, UR70, UR5, URZ ;  /* 0x00000005461c7290 */ /* 0x000fe4000fffe0ff */
[----:B------:R-:W-:Y:S01]  /*3090*/  UIADD3 UR21, UPT, UPT, UR69, UR4, URZ ;  /* 0x0000000445157290 */ /* 0x000fe2000fffe0ff */
[----:B------:R-:W-:Y:S11]  /*30a0*/  BRA.U UP1, `(.L_x_32) ;  /* 0xffffffe101f87547 */ /* 0x000ff6000b83ffff */
[----:B------:R-:W-:Y:S01]  /*30b0*/  UIADD3 UR46, UPT, UPT, UR46, 0x20, URZ ;  /* 0x000000202e2e7890 */ /* 0x000fe2000fffe0ff */
[----:B------:R-:W-:-:S03]  /*30c0*/  MOV R2, UR38 ;  /* 0x0000002600027c02 */ /* 0x000fc60008000f00 */
[----:B------:R-:W-:Y:S01]  /*30d0*/  ULEA UR4, UR47, UR46, 0x3 ;  /* 0x0000002e2f047291 */ /* 0x000fe2000f8e18ff */
[----:B------:R-:W-:-:S08]  /*30e0*/  SHF.L.U32 R2, R2, 0x1f, RZ ;  /* 0x0000001f02027819 */ /* 0x000fd000000006ff */
[----:B------:R-:W1:Y:S02]  /*30f0*/  SYNCS.PHASECHK.TRANS64.TRYWAIT P0, [UR4], R2 ;  /* 0x00000002ff0075a7 */ /* 0x000e640008001104 */
[----:B-1----:R-:W-:Y:S05]  /*3100*/  @!P0 BRA `(.L_x_33) ;  /* 0x0000006c00588947 */ /* 0x002fea0003800000 */
.L_x_128:
[----:B------:R-:W-:-:S04]  /*3110*/  UIADD3 UR4, UPT, UPT, UR47, 0x1, URZ ;  /* 0x000000012f047890 */ /* 0x000fc8000fffe0ff */
[----:B------:R-:W-:-:S04]  /*3120*/  UISETP.NE.AND UP0, UPT, UR4, 0x4, UPT ;  /* 0x000000040400788c */ /* 0x000fc8000bf05270 */
[----:B------:R-:W-:Y:S02]  /*3130*/  USEL UR5, URZ, 0x1, UP0 ;  /* 0x00000001ff057887 */ /* 0x000fe40008000000 */
[----:B------:R-:W-:Y:S02]  /*3140*/  USEL UR4, UR4, URZ, UP0 ;  /* 0x000000ff04047287 */ /* 0x000fe40008000000 */
[----:B------:R-:W-:Y:S02]  /*3150*/  ULOP3.LUT UR38, UR38, UR5, URZ, 0x3c, !UPT ;  /* 0x0000000526267292 */ /* 0x000fe4000f8e3cff */
[----:B------:R-:W-:-:S04]  /*3160*/  ULEA UR5, UR4, UR46, 0x3 ;  /* 0x0000002e04057291 */ /* 0x000fc8000f8e18ff */
[----:B-1----:R-:W-:-:S04]  /*3170*/  MOV R2, UR38 ;  /* 0x0000002600027c02 */ /* 0x002fc80008000f00 */
[----:B------:R-:W-:-:S04]  /*3180*/  SHF.L.U32 R2, R2, 0x1f, RZ ;  /* 0x0000001f02027819 */ /* 0x000fc800000006ff */
[----:B------:R-:W1:Y:S02]  /*3190*/  SYNCS.PHASECHK.TRANS64.TRYWAIT P0, [UR5], R2 ;  /* 0x00000002ff0075a7 */ /* 0x000e640008001105 */
[----:B-1----:R-:W-:Y:S05]  /*31a0*/  @!P0 BRA `(.L_x_34) ;  /* 0x0000006c00488947 */ /* 0x002fea0003800000 */
.L_x_130:
        /* <DEDUP_REMOVED lines=10> */
.L_x_132:
[----:B------:R-:W-:-:S04]  /*3250*/  UIADD3 UR4, UPT, UPT, UR4, 0x1, URZ ;  /* 0x0000000104047890 */ /* 0x000fc8000fffe0ff */
[----:B------:R-:W-:-:S04]  /*3260*/  UISETP.NE.AND UP0, UPT, UR4, 0x4, UPT ;  /* 0x000000040400788c */ /* 0x000fc8000bf05270 */
[----:B------:R-:W-:Y:S02]  /*3270*/  USEL UR5, URZ, 0x1, UP0 ;  /* 0x00000001ff057887 */ /* 0x000fe40008000000 */
[----:B------:R-:W-:Y:S02]  /*3280*/  USEL UR4, UR4, URZ, UP0 ;  /* 0x000000ff04047287 */ /* 0x000fe40008000000 */
[----:B------:R-:W-:Y:S02]  /*3290*/  ULOP3.LUT UR5, UR38, UR5, URZ, 0x3c, !UPT ;  /* 0x0000000526057292 */ /* 0x000fe4000f8e3cff */
[----:B------:R-:W-:-:S04]  /*32a0*/  ULEA UR4, UR4, UR46, 0x3 ;  /* 0x0000002e04047291 */ /* 0x000fc8000f8e18ff */
[----:B-1----:R-:W-:Y:S02]  /*32b0*/  IMAD.U32 R2, RZ, RZ, UR5 ;  /* 0x00000005ff027e24 */ /* 0x002fe4000f8e00ff */
[----:B------:R-:W-:-:S03]  /*32c0*/  MOV R0, UR4 ;  /* 0x0000000400007c02 */ /* 0x000fc60008000f00 */
[----:B------:R-:W-:-:S07]  /*32d0*/  SHF.L.U32 R2, R2, 0x1f, RZ ;  /* 0x0000001f02027819 */ /* 0x000fce00000006ff */
.L_x_36:
[----:B-1----:R1:W2:Y:S02]  /*32e0*/  SYNCS.PHASECHK.TRANS64.TRYWAIT P0, [R0+URZ], R2 ;  /* 0x00000002000075a7 */ /* 0x0022a400080011ff */
[----:B--2---:R-:W-:Y:S05]  /*32f0*/  @!P0 NANOSLEEP.SYNCS 0x989680 ;  /* 0x009896800000895d */ /* 0x004fea0003900000 */
[----:B------:R-:W2:Y:S02]  /*3300*/  @!P0 SYNCS.PHASECHK.TRANS64 P0, [R0+URZ], R2 ;  /* 0x00000002000085a7 */ /* 0x000ea400080010ff */
[----:B--2---:R-:W-:Y:S05]  /*3310*/  @P0 EXIT ;  /* 0x000000000000094d */ /* 0x004fea0003800000 */
[----:B------:R-:W-:Y:S05]  /*3320*/  BRA `(.L_x_36) ;  /* 0xfffffffc00ec7947 */ /* 0x000fea000383ffff */
.L_x_16:
[----:B------:R-:W2:Y:S02]  /*3330*/  S2UR UR4, SR_CgaCtaId ;  /* 0x00000000000479c3 */ /* 0x000ea40000008800 */
[----:B--2---:R-:W-:-:S04]  /*3340*/  UISETP.NE.AND UP0, UPT, UR4, URZ, UPT ;  /* 0x000000ff0400728c */ /* 0x004fc8000bf05270 */
[----:B------:R-:W-:-:S09]  /*3350*/  UISETP.NE.OR UP0, UPT, UR18, 0x1, UP0 ;  /* 0x000000011200788c */ /* 0x000fd20008705670 */
[----:B------:R-:W-:Y:S05]  /*3360*/  BRA.U UP0, `(.L_x_37) ;  /* 0x0000000100b47547 */ /* 0x000fea000b800000 */
[----:B------:R-:W2:Y:S01]  /*3370*/  S2UR UR5, SR_CgaCtaId ;  /* 0x00000000000579c3 */ /* 0x000ea20000008800 */
[----:B------:R-:W-:Y:S01]  /*3380*/  UMOV UR4, 0x400 ;  /* 0x0000040000047882 */ /* 0x000fe20000000000 */
[----:B------:R-:W-:Y:S01]  /*3390*/  HFMA2 R3, -RZ, RZ, 0, 5.9604644775390625e-08 ;  /* 0x00000001ff037431 */ /* 0x000fe200000001ff */
[----:B------:R-:W-:Y:S01]  /*33a0*/  ISETP.NE.AND P0, PT, R0, RZ, PT ;  /* 0x000000ff0000720c */ /* 0x000fe20003f05270 */
[----:B------:R-:W-:Y:S01]  /*33b0*/  IMAD.MOV.U32 R8, RZ, RZ, RZ ;  /* 0x000000ffff087224 */ /* 0x000fe200078e00ff */
[----:B--2---:R-:W-:-:S04]  /*33c0*/  ULEA UR4, UR5, UR4, 0x18 ;  /* 0x0000000405047291 */ /* 0x004fc8000f8ec0ff */
[----:B------:R-:W-:Y:S02]  /*33d0*/  UIADD3 UR5, UPT, UPT, UR4, 0x98, URZ ;  /* 0x0000009804057890 */ /* 0x000fe4000fffe0ff */
[----:B------:R-:W-:Y:S02]  /*33e0*/  UIADD3 UR8, UPT, UPT, UR4, 0x90, URZ ;  /* 0x0000009004087890 */ /* 0x000fe4000fffe0ff */
[----:B------:R-:W-:-:S12]  /*33f0*/  UPRMT UR5, URZ, 0x654, UR5 ;  /* 0x00000654ff057896 */ /* 0x000fd80008000005 */
.L_x_40:
[----:B------:R-:W-:Y:S01]  /*3400*/  SHF.L.U32 R6, R3, 0x1f, RZ ;  /* 0x0000001f03067819 */ /* 0x000fe200000006ff */
[----:B------:R-:W-:Y:S02]  /*3410*/  IMAD.U32 R4, RZ, RZ, UR8 ;  /* 0x00000008ff047e24 */ /* 0x000fe4000f8e00ff */
[----:B------:R-:W-:Y:S01]  /*3420*/  @!P0 IMAD.MOV.U32 R5, RZ, RZ, 0x10 ;  /* 0x00000010ff058424 */ /* 0x000fe200078e00ff */
[----:B------:R-:W2:Y:S02]  /*3430*/  SYNCS.PHASECHK.TRANS64.TRYWAIT P1, [UR4+0x98], R6 ;  /* 0x00009806ff0075a7 */ /* 0x000ea40008021104 */
[----:B------:R-:W-:-:S04]  /*3440*/  PRMT R4, R0, 0x654, R4 ;  /* 0x0000065400047816 */ /* 0x000fc80000000004 */
[----:B------:R-:W-:Y:S01]  /*3450*/  SEL R2, R4, R2, !P0 ;  /* 0x0000000204027207 */ /* 0x000fe20004000000 */
[----:B--2---:R-:W-:Y:S06]  /*3460*/  @!P1 BRA `(.L_x_38) ;  /* 0x0000006800c89947 */ /* 0x004fec0003800000 */
.L_x_134:
[----:B------:R-:W-:Y:S01]  /*3470*/  UIADD3 UR6, UPT, UPT, UR4, 0xd0, URZ ;  /* 0x000000d004067890 */ /* 0x000fe2000fffe0ff */
[----:B------:R3:W-:Y:S01]  /*3480*/  @!P0 SYNCS.ARRIVE.TRANS64.RED RZ, [R2+URZ], R5 ;  /* 0x0000000502ff89a7 */ /* 0x0007e200080004ff */
[----:B------:R-:W-:Y:S01]  /*3490*/  UIADD3 UR7, UPT, UPT, UR4, 0x90, URZ ;  /* 0x0000009004077890 */ /* 0x000fe2000fffe0ff */
[----:B------:R-:W-:-:S08]  /*34a0*/  LOP3.LUT R3, R3, 0x1, RZ, 0x3c, !PT ;  /* 0x0000000103037812 */ /* 0x000fd000078e3cff */
[----:B------:R-:W-:Y:S06]  /*34b0*/  UGETNEXTWORKID.BROADCAST [UR6], [UR7] ;  /* 0x00000000060073ca */ /* 0x000fec0008000100 */
[----:B---3--:R-:W-:-:S04]  /*34c0*/  SHF.L.U32 R5, R8, 0x1f, RZ ;  /* 0x0000001f08057819 */ /* 0x008fc800000006ff */
[----:B------:R-:W3:Y:S02]  /*34d0*/  SYNCS.PHASECHK.TRANS64.TRYWAIT P1, [UR4+0x90], R5 ;  /* 0x00009005ff0075a7 */ /* 0x000ee40008021104 */
[----:B---3--:R-:W-:Y:S05]  /*34e0*/  @!P1 BRA `(.L_x_39) ;  /* 0x0000006800c09947 */ /* 0x008fea0003800000 */
.L_x_136:
[----:B--2---:R-:W2:Y:S01]  /*34f0*/  LDS.128 R4, [UR4+0xd0] ;  /* 0x0000d004ff047984 */ /* 0x004ea20008000c00 */
[----:B------:R-:W-:Y:S01]  /*3500*/  LOP3.LUT R8, R8, 0x1, RZ, 0x3c, !PT ;  /* 0x0000000108087812 */ /* 0x000fe200078e3cff */
[----:B------:R-:W-:Y:S01]  /*3510*/  @!PT LDS RZ, [RZ] ;  /* 0x00000000fffff984 */ /* 0x000fe20000000800 */
[----:B------:R-:W-:Y:S01]  /*3520*/  @!PT LDS RZ, [RZ] ;  /* 0x00000000fffff984 */ /* 0x000fe20000000800 */
[----:B------:R-:W-:Y:S01]  /*3530*/  @!PT LDS RZ, [RZ] ;  /* 0x00000000fffff984 */ /* 0x000fe20000000800 */
[----:B------:R-:W-:Y:S01]  /*3540*/  @!PT LDS RZ, [RZ] ;  /* 0x00000000fffff984 */ /* 0x000fe20000000800 */
[----:B------:R3:W-:Y:S06]  /*3550*/  MEMBAR.ALL.CTA ;  /* 0x0000000000007992 */ /* 0x0007ec0000008000 */
[----:B---3--:R-:W3:Y:S02]  /*3560*/  FENCE.VIEW.ASYNC.S ;  /* 0x00000000000073c6 */ /* 0x008ee40000000000 */
[----:B---3--:R-:W-:Y:S01]  /*3570*/  SYNCS.ARRIVE.TRANS64.RED.A1T0 RZ, [UR5], RZ ;  /* 0x000000ffffff79a7 */ /* 0x008fe20008100405 */
[----:B--2---:R-:W-:-:S13]  /*3580*/  LOP3.LUT P1, RZ, R6, 0x1, RZ, 0xc0, !PT ;  /* 0x0000000106ff7812 */ /* 0x004fda000782c0ff */
[----:B------:R-:W-:Y:S05]  /*3590*/  @P1 BRA `(.L_x_40) ;  /* 0xfffffffc00981947 */ /* 0x000fea000383ffff */
[----:B------:R-:W-:-:S04]  /*35a0*/  SHF.L.U32 R0, R3, 0x1f, RZ ;  /* 0x0000001f03007819 */ /* 0x000fc800000006ff */
[----:B------:R-:W2:Y:S02]  /*35b0*/  SYNCS.PHASECHK.TRANS64 P0, [UR4+0x98], R0 ;  /* 0x00009800ff0075a7 */ /* 0x000ea40008001004 */
[----:B-12---:R-:W-:Y:S05]  /*35c0*/  @P0 EXIT ;  /* 0x000000000000094d */ /* 0x006fea0003800000 */
[----:B------:R-:W-:-:S07]  /*35d0*/  MOV R0, UR4 ;  /* 0x0000000400007c02 */ /* 0x000fce0008000f00 */
.L_x_41:
[----:B-1----:R-:W-:-:S04]  /*35e0*/  SHF.L.U32 R2, R3, 0x1f, RZ ;  /* 0x0000001f03027819 */ /* 0x002fc800000006ff */
[----:B------:R1:W2:Y:S03]  /*35f0*/  SYNCS.PHASECHK.TRANS64.TRYWAIT P0, [R0+URZ+0x98], R2 ;  /* 0x00009802000075a7 */ /* 0x0002a600080011ff */
[----:B--2---:R-:W-:Y:S05]  /*3600*/  @!P0 NANOSLEEP.SYNCS 0x989680 ;  /* 0x009896800000895d */ /* 0x004fea0003900000 */
[----:B------:R-:W2:Y:S02]  /*3610*/  @!P0 SYNCS.PHASECHK.TRANS64 P0, [R0+URZ+0x98], R2 ;  /* 0x00009802000085a7 */ /* 0x000ea400080010ff */
[----:B--2---:R-:W-:Y:S05]  /*3620*/  @P0 EXIT ;  /* 0x000000000000094d */ /* 0x004fea0003800000 */
[----:B------:R-:W-:Y:S05]  /*3630*/  BRA `(.L_x_41) ;  /* 0xfffffffc00e87947 */ /* 0x000fea000383ffff */
.L_x_37:
[----:B------:R-:W-:-:S09]  /*3640*/  UISETP.NE.AND UP0, UPT, UR18, URZ, UPT ;  /* 0x000000ff1200728c */ /* 0x000fd2000bf05270 */
[----:B------:R-:W-:Y:S05]  /*3650*/  BRA.U UP0, `(.L_x_42) ;  /* 0x0000001100007547 */ /* 0x000fea000b800000 */
[----:B------:R-:W2:Y:S01]  /*3660*/  S2UR UR7, SR_CgaCtaId ;  /* 0x00000000000779c3 */ /* 0x000ea20000008800 */
[----:B------:R-:W-:Y:S01]  /*3670*/  UMOV UR4, 0x40 ;  /* 0x0000004000047882 */ /* 0x000fe20000000000 */
[----:B------:R-:W-:Y:S01]  /*3680*/  NOP ;  /* 0x0000000000007918 */ /* 0x000fe20000000000 */
[----:B------:R-:W-:Y:S01]  /*3690*/  UMOV UR6, 0x400 ;  /* 0x0000040000067882 */ /* 0x000fe20000000000 */
[----:B--2---:R-:W-:Y:S02]  /*36a0*/  ULEA UR5, UR7, UR4, 0x18 ;  /* 0x0000000407057291 */ /* 0x004fe4000f8ec0ff */
[----:B------:R-:W-:-:S07]  /*36b0*/  ULEA UR6, UR7, UR6, 0x18 ;  /* 0x0000000607067291 */ /* 0x000fce000f8ec0ff */
[----:B------:R-:W2:Y:S02]  /*36c0*/  LDS.U8 R0, [UR5+0x1c] ;  /* 0x00001c05ff007984 */ /* 0x000ea40008000000 */
[----:B--2---:R-:W-:-:S13]  /*36d0*/  ISETP.NE.AND P0, PT, R0, RZ, PT ;  /* 0x000000ff0000720c */ /* 0x004fda0003f05270 */
[----:B------:R-:W-:Y:S05]  /*36e0*/  @P0 BRA `(.L_x_43) ;  /* 0x0000000000580947 */ /* 0x000fea0003800000 */
[----:B------:R-:W-:-:S13]  /*36f0*/  ELECT P0, URZ, PT ;  /* 0x0000000000ff782f */ /* 0x000fda0003800000 */
[----:B------:R-:W-:Y:S05]  /*3700*/  @!P0 BRA `(.L_x_44) ;  /* 0x0000000000608947 */ /* 0x000fea0003800000 */
[----:B------:R-:W-:Y:S01]  /*3710*/  UMOV UR4, 0x10 ;  /* 0x0000001000047882 */ /* 0x000fe20000000000 */
[----:B------:R-:W-:Y:S01]  /*3720*/  HFMA2 R0, -RZ, RZ, 0, 5.9604644775390625e-08 ;  /* 0x00000001ff007431 */ /* 0x000fe200000001ff */
[----:B------:R-:W-:-:S03]  /*3730*/  MOV R2, 0xffff ;  /* 0x0000ffff00027802 */ /* 0x000fc60000000f00 */
[----:B------:R-:W-:Y:S04]  /*3740*/  DEPBAR.LE SB2, 0x36 ;  /* 0x0000ad800000791a */ /* 0x000fe80000000000 */
[----:B------:R-:W2:Y:S02]  /*3750*/  UTCATOMSWS.FIND_AND_SET.ALIGN UP0, UR4, UR4 ;  /* 0x00000004000475e3 */ /* 0x000ea40008000800 */
[----:B--2---:R-:W-:Y:S01]  /*3760*/  MOV R3, UR4 ;  /* 0x0000000400037c02 */ /* 0x004fe20008000f00 */
[----:B------:R-:W-:Y:S06]  /*3770*/  BRA.U UP0, `(.L_x_45) ;  /* 0x0000000100187547 */ /* 0x000fec000b800000 */
.L_x_46:
[----:B------:R-:W-:Y:S05]  /*3780*/  NANOSLEEP 0x64 ;  /* 0x000000640000795d */ /* 0x000fea0003800000 */
[----:B------:R-:W-:-:S05]  /*3790*/  UMOV UR4, 0x10 ;  /* 0x0000001000047882 */ /* 0x000fca0000000000 */
[----:B------:R-:W-:Y:S04]  /*37a0*/  DEPBAR.LE SB2, 0x36 ;  /* 0x0000ad800000791a */ /* 0x000fe80000000000 */
[----:B------:R-:W2:Y:S02]  /*37b0*/  UTCATOMSWS.FIND_AND_SET.ALIGN UP0, UR4, UR4 ;  /* 0x00000004000475e3 */ /* 0x000ea40008000800 */
[----:B--2---:R-:W-:Y:S01]  /*37c0*/  MOV R3, UR4 ;  /* 0x0000000400037c02 */ /* 0x004fe20008000f00 */
[----:B------:R-:W-:Y:S05]  /*37d0*/  BRA.U !UP0, `(.L_x_46) ;  /* 0xfffffffd08e87547 */ /* 0x000fea000b83ffff */
.L_x_45:
[-C--:B------:R-:W-:Y:S02]  /*37e0*/  SHF.L.U32 R2, R2, R3.reuse, RZ ;  /* 0x0000000302027219 */ /* 0x080fe400000006ff */
[----:B------:R-:W-:Y:S01]  /*37f0*/  SHF.L.U32 R0, R0, R3, RZ ;  /* 0x0000000300007219 */ /* 0x000fe200000006ff */
[----:B------:R-:W-:Y:S02]  /*3800*/  IMAD.SHL.U32 R3, R3, 0x20, RZ ;  /* 0x0000002003037824 */ /* 0x000fe400078e00ff */
[----:B------:R2:W-:Y:S04]  /*3810*/  ATOMS.OR RZ, [UR5+0x14], R2 ;  /* 0x00001402ffff798c */ /* 0x0005e8000b000005 */
[----:B------:R2:W-:Y:S04]  /*3820*/  ATOMS.OR RZ, [UR5+0x18], R0 ;  /* 0x00001800ffff798c */ /* 0x0005e8000b000005 */
[----:B------:R2:W-:Y:S01]  /*3830*/  STS [UR6+0xe0], R3 ;  /* 0x0000e003ff007988 */ /* 0x0005e20008000806 */
[----:B------:R-:W-:Y:S05]  /*3840*/  BRA `(.L_x_44) ;  /* 0x0000000000107947 */ /* 0x000fea0003800000 */
.L_x_43:
[----:B------:R-:W-:Y:S02]  /*3850*/  MOV R0, 0xffffffff ;  /* 0xffffffff00007802 */ /* 0x000fe40000000f00 */
[----:B------:R-:W-:-:S03]  /*3860*/  MOV R2, 0x3890 ;  /* 0x0000389000027802 */ /* 0x000fc60000000f00 */
[----:B------:R2:W-:Y:S04]  /*3870*/  STS [UR6+0xe0], R0 ;  /* 0x0000e000ff007988 */ /* 0x0005e80008000806 */
[----:B-12--5:R-:W-:Y:S05]  /*3880*/  CALL.REL.NOINC `($__internal_1_$__cuda_sm10x_tcgen05_guardrail_trap_phase_invalid_during_alloc) ;  /* 0x0000006c00cc7944 */ /* 0x026fea0003c00000 */
.L_x_44:
[----:B------:R-:W-:Y:S05]  /*3890*/  WARPSYNC.ALL ;  /* 0x0000000000007948 */ /* 0x000fea0003800000 */
[----:B------:R-:W3:Y:S01]  /*38a0*/  S2UR UR4, SR_CgaCtaId ;  /* 0x00000000000479c3 */ /* 0x000ee20000008800 */
[----:B------:R-:W-:Y:S01]  /*38b0*/  UMOV UR24, 0x400 ;  /* 0x0000040000187882 */ /* 0x000fe20000000000 */
[----:B------:R-:W-:-:S06]  /*38c0*/  NOP ;  /* 0x0000000000007918 */ /* 0x000fcc0000000000 */
[----:B------:R-:W-:Y:S06]  /*38d0*/  BAR.ARV 0x6, 0xa0 ;  /* 0x0182800000007b1d */ /* 0x000fec0000002000 */
[----:B------:R-:W4:Y:S01]  /*38e0*/  LDCU UR6, c[0x0][0x394] ;  /* 0x00007280ff0677ac */ /* 0x000f220008000800 */
[----:B------:R-:W-:Y:S01]  /*38f0*/  IMAD.MOV.U32 R8, RZ, RZ, 0x1 ;  /* 0x00000001ff087424 */ /* 0x000fe200078e00ff */
[----:B------:R-:W2:Y:S01]  /*3900*/  LDCU UR7, c[0x0][0x394] ;  /* 0x00007280ff0777ac */ /* 0x000ea20008000800 */
[----:B------:R-:W-:Y:S01]  /*3910*/  UMOV UR27, URZ ;  /* 0x000000ff001b7c82 */ /* 0x000fe20008000000 */
[----:B------:R-:W-:Y:S01]  /*3920*/  UMOV UR23, URZ ;  /* 0x000000ff00177c82 */ /* 0x000fe20008000000 */
[----:B---3--:R-:W-:Y:S01]  /*3930*/  ULEA UR24, UR4, UR24, 0x18 ;  /* 0x0000001804187291 */ /* 0x008fe2000f8ec0ff */
[----:B------:R-:W-:Y:S01]  /*3940*/  UMOV UR44, 0x0 ;  /* 0x00000000002c7882 */ /* 0x000fe20000000000 */
[----:B------:R-:W-:-:S02]  /*3950*/  UMOV UR45, 0x8118910 ;  /* 0x08118910002d7882 */ /* 0x000fc40000000000 */
[----:B------:R-:W-:Y:S02]  /*3960*/  UIADD3 UR4, UPT, UPT, UR24, 0x8400, URZ ;  /* 0x0000840018047890 */ /* 0x000fe4000fffe0ff */
[----:B------:R-:W-:Y:S02]  /*3970*/  UIADD3 UR5, UPT, UPT, UR24, 0x28400, URZ ;  /* 0x0002840018057890 */ /* 0x000fe4000fffe0ff */
[----:B----4-:R-:W-:Y:S01]  /*3980*/  UIADD3 UR6, UPT, UPT, UR6, 0x3f, URZ ;  /* 0x0000003f06067890 */ /* 0x010fe2000fffe0ff */
[----:B------:R-:W3:Y:S01]  /*3990*/  LDS R9, [UR24+0xe0] ;  /* 0x0000e018ff097984 */ /* 0x000ee20008000800 */
[----:B------:R-:W-:Y:S02]  /*39a0*/  USHF.R.U32.HI UR25, URZ, 0x4, UR4 ;  /* 0x00000004ff197899 */ /* 0x000fe40008011604 */
[----:B------:R-:W-:Y:S02]  /*39b0*/  USHF.R.S32.HI UR29, URZ, 0x1f, UR6 ;  /* 0x0000001fff1d7899 */ /* 0x000fe40008011406 */
[----:B------:R-:W-:-:S02]  /*39c0*/  USHF.R.U32.HI UR4, URZ, 0x4, UR5 ;  /* 0x00000004ff047899 */ /* 0x000fc40008011605 */
[----:B------:R-:W-:Y:S02]  /*39d0*/  ULEA.HI UR29, UR29, UR6, URZ, 0x6 ;  /* 0x000000061d1d7291 */ /* 0x000fe4000f8f30ff */
[----:B------:R-:W-:Y:S02]  /*39e0*/  UIADD3 UR46, UPT, UPT, UR24, 0x98, URZ ;  /* 0x00000098182e7890 */ /* 0x000fe4000fffe0ff */
[----:B------:R-:W-:Y:S02]  /*39f0*/  USHF.R.S32.HI UR29, URZ, 0x6, UR29 ;  /* 0x00000006ff1d7899 */ /* 0x000fe4000801141d */
[----:B------:R-:W-:Y:S02]  /*3a00*/  ULOP3.LUT UR25, UR25, 0x3fff, URZ, 0xc0, !UPT ;  /* 0x00003fff19197892 */ /* 0x000fe4000f8ec0ff */
[----:B------:R-:W-:Y:S02]  /*3a10*/  UISETP.LT.AND UP0, UPT, UR29, 0x1, UPT ;  /* 0x000000011d00788c */ /* 0x000fe4000bf01270 */
[----:B------:R-:W-:-:S02]  /*3a20*/  ULOP3.LUT UR4, UR4, 0x3fff, URZ, 0xc0, !UPT ;  /* 0x00003fff04047892 */ /* 0x000fc4000f8ec0ff */
[----:B------:R-:W-:Y:S01]  /*3a30*/  USEL UR47, UR29, 0x1, !UP0 ;  /* 0x000000011d2f7887 */ /* 0x000fe2000c000000 */
[----:B------:R-:W-:Y:S01]  /*3a40*/  UMOV UR42, 0x0 ;  /* 0x00000000002a7882 */ /* 0x000fe20000000000 */
[----:B------:R-:W-:Y:S01]  /*3a50*/  UMOV UR43, 0x8118910 ;  /* 0x08118910002b7882 */ /* 0x000fe20000000000 */
[----:B------:R-:W-:Y:S01]  /*3a60*/  UMOV UR40, 0x0 ;  /* 0x0000000000287882 */ /* 0x000fe20000000000 */
[----:B------:R-:W-:Y:S01]  /*3a70*/  UMOV UR41, 0x8118910 ;  /* 0x0811891000297882 */ /* 0x000fe20000000000 */
[----:B------:R-:W-:Y:S01]  /*3a80*/  UMOV UR38, 0x0 ;  /* 0x0000000000267882 */ /* 0x000fe20000000000 */
[----:B-1----:R-:W-:Y:S01]  /*3a90*/  UMOV UR39, 0x8118910 ;  /* 0x0811891000277882 */ /* 0x002fe20000000000 */
[----:B------:R-:W-:Y:S01]  /*3aa0*/  UMOV UR36, 0x0 ;  /* 0x0000000000247882 */ /* 0x000fe20000000000 */
[----:B------:R-:W-:Y:S01]  /*3ab0*/  UMOV UR37, 0x8118910 ;  /* 0x0811891000257882 */ /* 0x000fe20000000000 */
[----:B------:R-:W-:Y:S02]  /*3ac0*/  UPRMT UR46, URZ, 0x654, UR46 ;  /* 0x00000654ff2e7896 */ /* 0x000fe4000800002e */
[----:B------:R-:W-:-:S02]  /*3ad0*/  ULOP3.LUT UR25, UR25, 0x2000000, URZ, 0xfc, !UPT ;  /* 0x0200000019197892 */ /* 0x000fc4000f8efcff */
[----:B------:R-:W-:Y:S02]  /*3ae0*/  ULOP3.LUT UR26, UR4, 0x2000000, URZ, 0xfc, !UPT ;  /* 0x02000000041a7892 */ /* 0x000fe4000f8efcff */
[----:B------:R-:W-:Y:S02]  /*3af0*/  UIADD3 UR47, UPT, UPT, -UR47, URZ, URZ ;  /* 0x000000ff2f2f7290 */ /* 0x000fe4000fffe1ff */
[----:B--2---:R-:W-:Y:S01]  /*3b00*/  UISETP.GE.AND UP4, UPT, UR7, 0x1, UPT ;  /* 0x000000010700788c */ /* 0x004fe2000bf86270 */
[----:B------:R-:W-:Y:S01]  /*3b10*/  UMOV UR34, 0x0 ;  /* 0x0000000000227882 */ /* 0x000fe20000000000 */
[C---:B---3--:R-:W-:Y:S01]  /*3b20*/  VIADD R3, R9.reuse, 0x40 ;  /* 0x0000004009037836 */ /* 0x048fe20000000000 */
[----:B------:R-:W-:Y:S01]  /*3b30*/  LOP3.LUT R2, R9, 0xffff, RZ, 0xc0, !PT ;  /* 0x0000ffff09027812 */ /* 0x000fe200078ec0ff */
[----:B------:R-:W-:Y:S01]  /*3b40*/  UMOV UR35, 0x8118910 ;  /* 0x0811891000237882 */ /* 0x000fe20000000000 */
[----:B------:R-:W-:Y:S01]  /*3b50*/  UMOV UR32, 0x0 ;  /* 0x0000000000207882 */ /* 0x000fe20000000000 */
[----:B------:R-:W-:Y:S01]  /*3b60*/  UMOV UR33, 0x8118910 ;  /* 0x0811891000217882 */ /* 0x000fe20000000000 */
[----:B------:R-:W-:Y:S01]  /*3b70*/  LOP3.LUT R3, R3, 0xffff, RZ, 0xc0, !PT ;  /* 0x0000ffff03037812 */ /* 0x000fe200078ec0ff */
[----:B------:R-:W-:Y:S01]  /*3b80*/  UMOV UR30, 0x0 ;  /* 0x00000000001e7882 */ /* 0x000fe20000000000 */
[----:B------:R-:W-:-:S03]  /*3b90*/  UMOV UR31, 0x8118910 ;  /* 0x08118910001f7882 */ /* 0x000fc60000000000 */
[----:B------:R1:W-:Y:S02]  /*3ba0*/  STL.64 [R1], R2 ;  /* 0x0000000201007387 */ /* 0x0003e40000100a00 */
[----:B-1----:R-:W-:-:S07]  /*3bb0*/  CS2R R2, SRZ ;  /* 0x0000000000027805 */ /* 0x002fce000001ff00 */
.L_x_53:
[----:B-1----:R-:W-:-:S04]  /*3bc0*/  SHF.L.U32 R4, R3, 0x1f, RZ ;  /* 0x0000001f03047819 */ /* 0x002fc800000006ff */
[----:B------:R-:W1:Y:S02]  /*3bd0*/  SYNCS.PHASECHK.TRANS64.TRYWAIT P0, [UR24+0x90], R4 ;  /* 0x00009004ff0075a7 */ /* 0x000e640008001118 */
[----:B-12---:R-:W-:Y:S05]  /*3be0*/  @!P0 BRA `(.L_x_47) ;  /* 0x0000006400188947 */ /* 0x006fea0003800000 */
.L_x_138:
[----:B-1----:R-:W1:Y:S01]  /*3bf0*/  LDS.128 R4, [UR24+0xd0] ;  /* 0x0000d018ff047984 */ /* 0x002e620008000c00 */
[----:B------:R-:W-:Y:S01]  /*3c00*/  ULEA UR28, UR27, UR24, 0x3 ;  /* 0x000000181b1c7291 */ /* 0x000fe2000f8e18ff */
[----:B------:R-:W-:Y:S01]  /*3c10*/  SHF.L.U32 R0, R8, 0x1f, RZ ;  /* 0x0000001f08007819 */ /* 0x000fe200000006ff */
[----:B------:R-:W-:Y:S01]  /*3c20*/  @!PT LDS RZ, [RZ] ;  /* 0x00000000fffff984 */ /* 0x000fe20000000800 */
[----:B------:R-:W-:Y:S01]  /*3c30*/  @!PT LDS RZ, [RZ] ;  /* 0x00000000fffff984 */ /* 0x000fe20000000800 */
[----:B------:R-:W-:Y:S01]  /*3c40*/  @!PT LDS RZ, [RZ] ;  /* 0x00000000fffff984 */ /* 0x000fe20000000800 */
[----:B------:R-:W-:Y:S01]  /*3c50*/  @!PT LDS RZ, [RZ] ;  /* 0x00000000fffff984 */ /* 0x000fe20000000800 */
[----:B------:R2:W-:Y:S06]  /*3c60*/  MEMBAR.ALL.CTA ;  /* 0x0000000000007992 */ /* 0x0005ec0000008000 */
[----:B--2---:R-:W2:Y:S02]  /*3c70*/  FENCE.VIEW.ASYNC.S ;  /* 0x00000000000073c6 */ /* 0x004ea40000000000 */
[----:B--2---:R-:W-:Y:S01]  /*3c80*/  SYNCS.ARRIVE.TRANS64.RED.A1T0 RZ, [UR46], RZ ;  /* 0x000000ffffff79a7 */ /* 0x004fe2000810042e */
[----:B------:R-:W2:Y:S01]  /*3c90*/  SYNCS.PHASECHK.TRANS64.TRYWAIT P0, [UR28+0xb0], R0 ;  /* 0x0000b000ff0075a7 */ /* 0x000ea2000800111c */
[----:B-1----:R-:W-:Y:S01]  /*3ca0*/  LOP3.LUT P3, RZ, R6, 0x1, RZ, 0xc0, !PT ;  /* 0x0000000106ff7812 */ /* 0x002fe2000786c0ff */
[----:B--2---:R-:W-:-:S12]  /*3cb0*/  @!P0 BRA `(.L_x_48) ;  /* 0x0000006000fc8947 */ /* 0x004fd80003800000 */
.L_x_140:
[----:B------:R-:W-:Y:S05]  /*3cc0*/  BRA.U !UP4, `(.L_x_49) ;  /* 0x000000050c547547 */ /* 0x000fea000b800000 */
[----:B-1----:R-:W-:Y:S01]  /*3cd0*/  IMAD.U32 R0, RZ, RZ, UR27 ;  /* 0x0000001bff007e24 */ /* 0x002fe2000f8e00ff */
[----:B------:R-:W-:-:S04]  /*3ce0*/  ULEA UR4, UR23, UR24, 0x3 ;  /* 0x0000001817047291 */ /* 0x000fc8000f8e18ff */
[----:B------:R-:W-:-:S05]  /*3cf0*/  LEA R0, R0, R1, 0x2 ;  /* 0x0000000100007211 */ /* 0x000fca00078e10ff */
[----:B------:R1:W5:Y:S01]  /*3d00*/  LDL R4, [R0] ;  /* 0x0000000000047983 */ /* 0x0003620000100800 */
[----:B------:R-:W-:Y:S01]  /*3d10*/  UPLOP3.LUT UP2, UPT, UPT, UPT, UPT, 0x40, 0x4 ;  /* 0x000000000004789c */ /* 0x000fe20003f4e870 */
[----:B------:R-:W-:Y:S01]  /*3d20*/  UMOV UR22, UR47 ;  /* 0x0000002f00167c82 */ /* 0x000fe20008000000 */
[----:B------:R-:W-:Y:S01]  /*3d30*/  UMOV UR21, UR29 ;  /* 0x0000001d00157c82 */ /* 0x000fe20008000000 */
[----:B------:R-:W-:Y:S01]  /*3d40*/  UMOV UR5, UR23 ;  /* 0x0000001700057c82 */ /* 0x000fe20008000000 */
[----:B-1----:R-:W-:-:S04]  /*3d50*/  SHF.L.U32 R0, R2, 0x1f, RZ ;  /* 0x0000001f02007819 */ /* 0x002fc800000006ff */
[----:B------:R1:W2:Y:S03]  /*3d60*/  SYNCS.PHASECHK.TRANS64.TRYWAIT P2, [UR4], R0 ;  /* 0x00000000ff0075a7 */ /* 0x0002a60008041104 */
.L_x_52:
[----:B------:R-:W-:Y:S02]  /*3d70*/  UIADD3 UR22, UPT, UPT, UR22, 0x1, URZ ;  /* 0x0000000116167890 */ /* 0x000fe4000fffe0ff */
[----:B------:R-:W-:Y:S02]  /*3d80*/  ULEA UR20, UR5, UR24, 0x3 ;  /* 0x0000001805147291 */ /* 0x000fe4000f8e18ff */
[----:B------:R-:W-:Y:S01]  /*3d90*/  UISETP.NE.AND UP3, UPT, UR22, URZ, UPT ;  /* 0x000000ff1600728c */ /* 0x000fe2000bf65270 */
[----:B--23--:R-:W-:Y:S10]  /*3da0*/  @P2 BRA `(.L_x_50) ;  /* 0x00000000000c2947 */ /* 0x00cff40003800000 */
[----:B------:R-:W-:Y:S04]  /*3db0*/  SHF.L.U32 R5, R2, 0x1f, RZ ;  /* 0x0000001f02057819 */ /* 0x000fe800000006ff */
[----:B------:R-:W2:Y:S02]  /*3dc0*/  SYNCS.PHASECHK.TRANS64.TRYWAIT P0, [UR20], R5 ;  /* 0x00000005ff0075a7 */ /* 0x000ea40008001114 */
[----:B--2---:R-:W-:Y:S05]  /*3dd0*/  @!P0 BRA `(.L_x_51) ;  /* 0x0000006000cc8947 */ /* 0x004fea0003800000 */
.L_x_50:
[----:B------:R-:W-:Y:S01]  /*3de0*/  UISETP.NE.AND UP0, UPT, UR21, 0x1, UPT ;  /* 0x000000011500788c */ /* 0x000fe2000bf05270 */
[----:B------:R-:W-:Y:S01]  /*3df0*/  PLOP3.LUT P2, PT, PT, PT, PT, 0x80, 0x8 ;  /* 0x000000000008781c */ /* 0x000fe20003f4f070 */
[----:B------:R-:W-:Y:S01]  /*3e00*/  UIADD3 UR4, UPT, UPT, UR5, 0x1, URZ ;  /* 0x0000000105047890 */ /* 0x000fe2000fffe0ff */
[----:B------:R-:W-:Y:S03]  /*3e10*/  ELECT P1, URZ, PT ;  /* 0x0000000000ff782f */ /* 0x000fe60003820000 */
[----:B------:R-:W-:Y:S01]  /*3e20*/  UISETP.NE.AND UP1, UPT, UR4, 0x4, UPT ;  /* 0x000000040400788c */ /* 0x000fe2000bf25270 */
[----:B------:R-:W-:Y:S01]  /*3e30*/  PLOP3.LUT P0, PT, PT, PT, UP0, 0x80, 0x8 ;  /* 0x000000000008781c */ /* 0x000fe20003f0f008 */
[----:B------:R-:W-:Y:S02]  /*3e40*/  ULEA UR18, UR5, UR26, 0xa ;  /* 0x0000001a05127291 */ /* 0x000fe4000f8e50ff */
[----:B------:R-:W-:Y:S02]  /*3e50*/  USEL UR6, URZ, 0x1, UP1 ;  /* 0x00000001ff067887 */ /* 0x000fe40008800000 */
[----:B------:R-:W-:Y:S02]  /*3e60*/  USEL UR23, UR4, URZ, UP1 ;  /* 0x000000ff04177287 */ /* 0x000fe40008800000 */
[----:B------:R-:W-:Y:S02]  /*3e70*/  ULEA UR16, UR5, UR25, 0xb ;  /* 0x0000001905107291 */ /* 0x000fe4000f8e58ff */
[----:B------:R-:W-:Y:S01]  /*3e80*/  @UP0 ULEA UR4, UR23, UR24, 0x3 ;  /* 0x0000001817040291 */ /* 0x000fe2000f8e18ff */
[----:B------:R-:W-:Y:S01]  /*3e90*/  LOP3.LUT R2, R2, UR6, RZ, 0x3c, !PT ;  /* 0x0000000602027c12 */ /* 0x000fe2000f8e3cff */
[----:B------:R-:W-:Y:S01]  /*3ea0*/  UIADD3 UR8, UPT, UPT, UR18, 0x40, URZ ;  /* 0x0000004012087890 */ /* 0x000fe2000fffe0ff */
[----:B-----5:R-:W-:Y:S01]  /*3eb0*/  @P1 R2UR.BROADCAST UR6, R4 ;  /* 0x00000000040612ca */ /* 0x020fe200008e0000 */
[----:B------:R-:W-:Y:S01]  /*3ec0*/  UIADD3 UR12, UPT, UPT, UR18, 0x80, URZ ;  /* 0x00000080120c7890 */ /* 0x000fe2000fffe0ff */
[----:B-1----:R-:W-:Y:S01]  /*3ed0*/  @P0 SHF.L.U32 R0, R2, 0x1f, RZ ;  /* 0x0000001f02000819 */ /* 0x002fe200000006ff */
[----:B------:R-:W-:Y:S02]  /*3ee0*/  UIADD3 UR10, UPT, UPT, UR18, 0xc0, URZ ;  /* 0x000000c0120a7890 */ /* 0x000fe4000fffe0ff */
[----:B------:R-:W-:Y:S01]  /*3ef0*/  UIADD3 UR21, UPT, UPT, UR21, -0x1, URZ ;  /* 0xffffffff15157890 */ /* 0x000fe2000fffe0ff */
[----:B------:R3:W4:Y:S01]  /*3f00*/  @P0 SYNCS.PHASECHK.TRANS64.TRYWAIT P2, [UR4], R0 ;  /* 0x00000000ff0005a7 */ /* 0x0007220008041104 */
[----:B------:R-:W-:Y:S11]  /*3f10*/  ELECT P0, URZ, PT ;  /* 0x0000000000ff782f */ /* 0x000ff60003800000 */
[----:B------:R-:W-:Y:S02]  /*3f20*/  @!UPT UIADD3 URZ, UPT, UPT, URZ, URZ, URZ ;  /* 0x000000fffffff290 */ /* 0x000fe4000fffe0ff */
[C---:B------:R-:W-:Y:S01]  /*3f30*/  @P0 R2UR.BROADCAST UR15, R4.reuse ;  /* 0x00000000040f02ca */ /* 0x040fe200008e0000 */
[----:B------:R-:W-:Y:S01]  /*3f40*/  UIADD3 UR4, UPT, UPT, UR16, 0x40, URZ ;  /* 0x0000004010047890 */ /* 0x000fe2000fffe0ff */
[----:B------:R-:W-:Y:S11]  /*3f50*/  ELECT P0, URZ, PT ;  /* 0x0000000000ff782f */ /* 0x000ff60003800000 */
[----:B------:R-:W-:Y:S02]  /*3f60*/  @!UPT UIADD3 URZ, UPT, UPT, URZ, URZ, URZ ;  /* 0x000000fffffff290 */ /* 0x000fe4000fffe0ff */
[C---:B------:R-:W-:Y:S02]  /*3f70*/  @P0 R2UR.BROADCAST UR14, R4.reuse ;  /* 0x00000000040e02ca */ /* 0x040fe400008e0000 */
[----:B------:R-:W-:Y:S01]  /*3f80*/  ELECT P0, URZ, PT ;  /* 0x0000000000ff782f */ /* 0x000fe20003800000 */
[----:B------:R-:W-:Y:S01]  /*3f90*/  UMOV UR19, 0x20004020 ;  /* 0x2000402000137882 */ /* 0x000fe20000000000 */
[----:B------:R-:W-:Y:S01]  /*3fa0*/  UMOV UR17, 0x20004020 ;  /* 0x2000402000117882 */ /* 0x000fe20000000000 */
[----:B------:R-:W-:Y:S01]  /*3fb0*/  UMOV UR9, 0x20004020 ;  /* 0x2000402000097882 */ /* 0x000fe20000000000 */
[----:B------:R1:W-:Y:S01]  /*3fc0*/  UTCHMMA gdesc[UR16], gdesc[UR18], tmem[UR6], tmem[UR44], idesc[UR45], UP2 ;  /* 0x00ff2c12100075ea */ /* 0x0003e20009000006 */
[----:B------:R-:W-:Y:S01]  /*3fd0*/  UPLOP3.LUT UP2, UPT, UPT, UPT, UPT, 0x80, 0x8 ;  /* 0x000000000008789c */ /* 0x000fe20003f4f070 */
[----:B------:R-:W-:Y:S01]  /*3fe0*/  UMOV UR5, 0x20004020 ;  /* 0x2000402000057882 */ /* 0x000fe20000000000 */
[----:B------:R-:W-:Y:S01]  /*3ff0*/  UMOV UR13, 0x20004020 ;  /* 0x20004020000d7882 */ /* 0x000fe20000000000 */
[----:B------:R2:W-:Y:S01]  /*4000*/  UTCHMMA gdesc[UR4], gdesc[UR8], tmem[UR15], tmem[UR42], idesc[UR43], UPT ;  /* 0x00ff2a08040075ea */ /* 0x0005e2000b80000f */
[----:B------:R-:W-:Y:S01]  /*4010*/  UMOV UR7, 0x20004020 ;  /* 0x2000402000077882 */ /* 0x000fe20000000000 */
[----:B------:R-:W-:Y:S01]  /*4020*/  UMOV UR11, 0x20004020 ;  /* 0x20004020000b7882 */ /* 0x000fe20000000000 */
[----:B-1----:R-:W-:Y:S02]  /*4030*/  UIADD3 UR6, UPT, UPT, UR16, 0x80, URZ ;  /* 0x0000008010067890 */ /* 0x002fe4000fffe0ff */
[C---:B------:R-:W-:Y:S02]  /*4040*/  @P0 R2UR.BROADCAST UR19, R4.reuse ;  /* 0x00000000041302ca */ /* 0x040fe400008e0000 */
[----:B------:R-:W-:Y:S11]  /*4050*/  ELECT P0, URZ, PT ;  /* 0x0000000000ff782f */ /* 0x000ff60003800000 */
[----:B------:R-:W-:Y:S02]  /*4060*/  @!UPT UIADD3 URZ, UPT, UPT, URZ, URZ, URZ ;  /* 0x000000fffffff290 */ /* 0x000fe4000fffe0ff */
[C---:B------:R-:W-:Y:S02]  /*4070*/  @P0 R2UR.BROADCAST UR17, R4.reuse ;  /* 0x00000000041102ca */ /* 0x040fe400008e0000 */
[----:B------:R-:W-:Y:S01]  /*4080*/  ELECT P0, URZ, PT ;  /* 0x0000000000ff782f */ /* 0x000fe20003800000 */
[----:B--2---:R-:W-:Y:S02]  /*4090*/  UIADD3 UR4, UPT, UPT, UR16, 0xc0, URZ ;  /* 0x000000c010047890 */ /* 0x004fe4000fffe0ff */
[----:B------:R-:W-:Y:S01]  /*40a0*/  UIADD3 UR8, UPT, UPT, UR18, 0x100, URZ ;  /* 0x0000010012087890 */ /* 0x000fe2000fffe0ff */
[----:B------:R1:W-:Y:S01]  /*40b0*/  UTCHMMA gdesc[UR6], gdesc[UR12], tmem[UR14], tmem[UR40], idesc[UR41], UPT ;  /* 0x00ff280c060075ea */ /* 0x0003e2000b80000e */
[----:B------:R-:W-:Y:S05]  /*40c0*/  UMOV UR15, 0x20004020 ;  /* 0x20004020000f7882 */ /* 0x000fea0000000000 */
[----:B------:R2:W-:Y:S01]  /*40d0*/  UTCHMMA gdesc[UR4], gdesc[UR10], tmem[UR19], tmem[UR38], idesc[UR39], UPT ;  /* 0x00ff260a040075ea */ /* 0x0005e2000b800013 */
[----:B-1----:R-:W-:Y:S02]  /*40e0*/  UIADD3 UR6, UPT, UPT, UR16, 0x100, URZ ;  /* 0x0000010010067890 */ /* 0x002fe4000fffe0ff */
[----:B------:R-:W-:Y:S02]  /*40f0*/  UIADD3 UR14, UPT, UPT, UR18, 0x140, URZ ;  /* 0x00000140120e7890 */ /* 0x000fe4000fffe0ff */
[----:B------:R-:W-:Y:S02]  /*4100*/  UIADD3 UR12, UPT, UPT, UR18, 0x180, URZ ;  /* 0x00000180120c7890 */ /* 0x000fe4000fffe0ff */
[----:B--2---:R-:W-:Y:S01]  /*4110*/  UIADD3 UR4, UPT, UPT, UR16, 0x140, URZ ;  /* 0x0000014010047890 */ /* 0x004fe2000fffe0ff */
[C---:B------:R-:W-:Y:S02]  /*4120*/  @P0 R2UR.BROADCAST UR19, R4.reuse ;  /* 0x00000000041302ca */ /* 0x040fe400008e0000 */
[----:B------:R-:W-:Y:S01]  /*4130*/  ELECT P0, URZ, PT ;  /* 0x0000000000ff782f */ /* 0x000fe20003800000 */
[----:B------:R1:W-:Y:S01]  /*4140*/  UTCHMMA gdesc[UR6], gdesc[UR8], tmem[UR17], tmem[UR36], idesc[UR37], UPT ;  /* 0x00ff2408060075ea */ /* 0x0003e2000b800011 */
[----:B------:R-:W-:Y:S09]  /*4150*/  UIADD3 UR10, UPT, UPT, UR18, 0x1c0, URZ ;  /* 0x000001c0120a7890 */ /* 0x000ff2000fffe0ff */
[----:B------:R2:W-:Y:S01]  /*4160*/  UTCHMMA gdesc[UR4], gdesc[UR14], tmem[UR19], tmem[UR34], idesc[UR35], UPT ;  /* 0x00ff220e040075ea */ /* 0x0005e2000b800013 */
[----:B-1----:R-:W-:Y:S01]  /*4170*/  UIADD3 UR8, UPT, UPT, UR16, 0x180, URZ ;  /* 0x0000018010087890 */ /* 0x002fe2000fffe0ff */
[C---:B------:R-:W-:Y:S02]  /*4180*/  @P0 R2UR.BROADCAST UR17, R4.reuse ;  /* 0x00000000041102ca */ /* 0x040fe400008e0000 */
[----:B------:R-:W-:Y:S01]  /*4190*/  ELECT P0, URZ, PT ;  /* 0x0000000000ff782f */ /* 0x000fe20003800000 */
[----:B------:R-:W-:Y:S02]  /*41a0*/  UIADD3 UR6, UPT, UPT, UR16, 0x1c0, URZ ;  /* 0x000001c010067890 */ /* 0x000fe4000fffe0ff */
[----:B--2---:R-:W-:Y:S10]  /*41b0*/  UIADD3 UR4, UPT, UPT, UR20, 0x20, URZ ;  /* 0x0000002014047890 */ /* 0x004ff4000fffe0ff */
[----:B------:R-:W-:Y:S01]  /*41c0*/  @P0 R2UR.BROADCAST UR14, R4 ;  /* 0x00000000040e02ca */ /* 0x000fe200008e0000 */
[----:B------:R-:W-:Y:S01]  /*41d0*/  UMOV UR5, UR23 ;  /* 0x0000001700057c82 */ /* 0x000fe20008000000 */
[----:B------:R3:W-:Y:S11]  /*41e0*/  UTCHMMA gdesc[UR8], gdesc[UR12], tmem[UR17], tmem[UR32], idesc[UR33], UPT ;  /* 0x00ff200c080075ea */ /* 0x0007f6000b800011 */
[----:B------:R3:W-:Y:S01]  /*41f0*/  UTCHMMA gdesc[UR6], gdesc[UR10], tmem[UR14], tmem[UR30], idesc[UR31], UPT ;  /* 0x00ff1e0a060075ea */ /* 0x0007e2000b80000e */
[----:B------:R3:W-:Y:S01]  /*4200*/  UTCBAR [UR4], URZ ;  /* 0x000000ff040073e9 */ /* 0x0007e200080000ff */
[----:B----4-:R-:W-:Y:S05]  /*4210*/  BRA.U UP3, `(.L_x_52) ;  /* 0xfffffff903d47547 */ /* 0x010fea000b83ffff */
.L_x_49:
[----:B---3--:R-:W-:Y:S01]  /*4220*/  UIADD3 UR4, UPT, UPT, UR27, 0x1, URZ ;  /* 0x000000011b047890 */ /* 0x008fe2000fffe0ff */
[----:B------:R-:W-:Y:S01]  /*4230*/  LOP3.LUT R3, R3, 0x1, RZ, 0x3c, !PT ;  /* 0x0000000103037812 */ /* 0x000fe200078e3cff */
[----:B------:R-:W-:Y:S02]  /*4240*/  UIADD3 UR5, UPT, UPT, UR28, 0xa0, URZ ;  /* 0x000000a01c057890 */ /* 0x000fe4000fffe0ff */
[----:B------:R-:W-:-:S04]  /*4250*/  UISETP.NE.AND UP0, UPT, UR4, 0x2, UPT ;  /* 0x000000020400788c */ /* 0x000fc8000bf05270 */
[----:B------:R-:W-:Y:S02]  /*4260*/  USEL UR6, URZ, 0x1, UP0 ;  /* 0x00000001ff067887 */ /* 0x000fe40008000000 */
[----:B------:R-:W-:Y:S01]  /*4270*/  USEL UR27, UR4, URZ, UP0 ;  /* 0x000000ff041b7287 */ /* 0x000fe20008000000 */
[----:B------:R2:W-:Y:S03]  /*4280*/  UTCBAR [UR5], URZ ;  /* 0x000000ff050073e9 */ /* 0x0005e600080000ff */
[----:B------:R-:W-:Y:S01]  /*4290*/  LOP3.LUT R8, R8, UR6, RZ, 0x3c, !PT ;  /* 0x0000000608087c12 */ /* 0x000fe2000f8e3cff */
[----:B------:R-:W-:Y:S07]  /*42a0*/  @P3 BRA `(.L_x_53) ;  /* 0xfffffff800443947 */ /* 0x000fee000383ffff */
[----:B------:R-:W3:Y:S01]  /*42b0*/  S2UR UR6, SR_CgaCtaId ;  /* 0x00000000000679c3 */ /* 0x000ee20000008800 */
[----:B------:R-:W-:Y:S01]  /*42c0*/  ELECT P0, URZ, PT ;  /* 0x0000000000ff782f */ /* 0x000fe20003800000 */
[----:B-1----:R-:W-:Y:S01]  /*42d0*/  IMAD.MOV.U32 R0, RZ, RZ, 0x1 ;  /* 0x00000001ff007424 */ /* 0x002fe200078e00ff */
[----:B------:R-:W-:Y:S01]  /*42e0*/  UIADD3 UR24, UPT, UPT, UR24, 0xb0, URZ ;  /* 0x000000b018187890 */ /* 0x000fe2000fffe0ff */
[----:B------:R-:W-:Y:S01]  /*42f0*/  SHF.L.U32 R2, R8, 0x1f, RZ ;  /* 0x0000001f08027819 */ /* 0x000fe200000006ff */
[----:B------:R-:W-:-:S03]  /*4300*/  UMOV UR4, 0x40 ;  /* 0x0000004000047882 */ /* 0x000fc60000000000 */
[----:B------:R-:W-:Y:S01]  /*4310*/  UVIRTCOUNT.DEALLOC.SMPOOL 0x80 ;  /* 0x000000800000784c */ /* 0x000fe20000000000 */
[----:B---3--:R-:W-:Y:S02]  /*4320*/  ULEA UR6, UR6, UR4, 0x18 ;  /* 0x0000000406067291 */ /* 0x008fe4000f8ec0ff */
[----:B------:R-:W-:-:S07]  /*4330*/  ULEA UR4, UR27, UR24, 0x3 ;  /* 0x000000181b047291 */ /* 0x000fce000f8e18ff */
[----:B------:R1:W-:Y:S02]  /*4340*/  @P0 STS.U8 [UR6+0x1c], R0 ;  /* 0x00001c00ff000988 */ /* 0x0003e40008000006 */
[----:B------:R-:W3:Y:S02]  /*4350*/  SYNCS.PHASECHK.TRANS64.TRYWAIT P0, [UR4], R2 ;  /* 0x00000002ff0075a7 */ /* 0x000ee40008001104 */
[----:B-1-3--:R-:W-:Y:S05]  /*4360*/  @!P0 BRA `(.L_x_54) ;  /* 0x0000005c00808947 */ /* 0x00afea0003800000 */
.L_x_143:
[----:B------:R-:W-:-:S04]  /*4370*/  UIADD3 UR4, UPT, UPT, UR27, 0x1, URZ ;  /* 0x000000011b047890 */ /* 0x000fc8000fffe0ff */
[----:B------:R-:W-:-:S04]  /*4380*/  UISETP.NE.AND UP0, UPT, UR4, 0x2, UPT ;  /* 0x000000020400788c */ /* 0x000fc8000bf05270 */
[----:B--2---:R-:W-:Y:S02]  /*4390*/  USEL UR5, URZ, 0x1, UP0 ;  /* 0x00000001ff057887 */ /* 0x004fe40008000000 */
[----:B------:R-:W-:-:S04]  /*43a0*/  USEL UR4, UR4, URZ, UP0 ;  /* 0x000000ff04047287 */ /* 0x000fc80008000000 */
[----:B------:R-:W-:Y:S01]  /*43b0*/  ULEA UR4, UR4, UR24, 0x3 ;  /* 0x0000001804047291 */ /* 0x000fe2000f8e18ff */
[----:B-1----:R-:W-:-:S04]  /*43c0*/  LOP3.LUT R2, R8, UR5, RZ, 0x3c, !PT ;  /* 0x0000000508027c12 */ /* 0x002fc8000f8e3cff */
[----:B------:R-:W-:-:S04]  /*43d0*/  SHF.L.U32 R2, R2, 0x1f, RZ ;  /* 0x0000001f02027819 */ /* 0x000fc800000006ff */
[----:B------:R-:W1:Y:S02]  /*43e0*/  SYNCS.PHASECHK.TRANS64.TRYWAIT P0, [UR4], R2 ;  /* 0x00000002ff0075a7 */ /* 0x000e640008001104 */
[----:B-1----:R-:W-:Y:S05]  /*43f0*/  @!P0 BRA `(.L_x_55) ;  /* 0x0000005c00748947 */ /* 0x002fea0003800000 */
.L_x_145:
[----:B------:R-:W-:Y:S01]  /*4400*/  NOP ;  /* 0x0000000000007918 */ /* 0x000fe20000000000 */
[----:B-1----:R-:W1:Y:S01]  /*4410*/  LDS R0, [UR6+0x14] ;  /* 0x00001406ff007984 */ /* 0x002e620008000800 */
[----:B------:R-:W-:Y:S01]  /*4420*/  LOP3.LUT R3, R9, 0xffff, RZ, 0xc0, !PT ;  /* 0x0000ffff09037812 */ /* 0x000fe200078ec0ff */
[----:B------:R-:W-:-:S03]  /*4430*/  IMAD.MOV.U32 R2, RZ, RZ, 0xffff ;  /* 0x0000ffffff027424 */ /* 0x000fc600078e00ff */
[----:B------:R-:W-:-:S04]  /*4440*/  SHF.R.U32.HI R3, RZ, 0x5, R3 ;  /* 0x00000005ff037819 */ /* 0x000fc80000011603 */
[----:B------:R-:W-:-:S04]  /*4450*/  SHF.L.U32 R2, R2, R3, RZ ;  /* 0x0000000302027219 */ /* 0x000fc800000006ff */
[----:B-1----:R-:W-:-:S04]  /*4460*/  LOP3.LUT R0, R0, R2, RZ, 0xc0, !PT ;  /* 0x0000000200007212 */ /* 0x002fc800078ec0ff */
[----:B------:R-:W-:Y:S01]  /*4470*/  ISETP.NE.AND P0, PT, R0, R2, PT ;  /* 0x000000020000720c */ /* 0x000fe20003f05270 */
[----:B------:R-:W-:-:S05]  /*4480*/  IMAD.MOV.U32 R0, RZ, RZ, 0x1 ;  /* 0x00000001ff007424 */ /* 0x000fca00078e00ff */
[----:B------:R-:W-:-:S07]  /*4490*/  SHF.L.U32 R0, R0, R3, RZ ;  /* 0x0000000300007219 */ /* 0x000fce00000006ff */
[----:B------:R-:W-:Y:S05]  /*44a0*/  @P0 BRA `(.L_x_56) ;  /* 0x00000000005c0947 */ /* 0x000fea0003800000 */
[----:B------:R-:W1:Y:S02]  /*44b0*/  LDS R3, [UR6+0x18] ;  /* 0x00001806ff037984 */ /* 0x000e640008000800 */
[----:B-1----:R-:W-:-:S04]  /*44c0*/  LOP3.LUT R3, R3, R0, RZ, 0xc0, !PT ;  /* 0x0000000003037212 */ /* 0x002fc800078ec0ff */
[----:B------:R-:W-:-:S13]  /*44d0*/  ISETP.NE.AND P0, PT, R3, R0, PT ;  /* 0x000000000300720c */ /* 0x000fda0003f05270 */
[----:B------:R-:W-:Y:S05]  /*44e0*/  @P0 BRA `(.L_x_57) ;  /* 0x0000000000400947 */ /* 0x000fea0003800000 */
[----:B------:R-:W-:Y:S01]  /*44f0*/  R2UR UR4, R2 ;  /* 0x00000000020472ca */ /* 0x000fe200000e0000 */
[----:B------:R-:W1:Y:S01]  /*4500*/  S2R R3, SR_LANEID ;  /* 0x0000000000037919 */ /* 0x000e620000000000 */
[----:B------:R-:W-:-:S04]  /*4510*/  LOP3.LUT R0, RZ, R0, RZ, 0x33, !PT ;  /* 0x00000000ff007212 */ /* 0x000fc800078e33ff */
[----:B------:R-:W2:Y:S07]  /*4520*/  REDUX UR7, R0 ;  /* 0x00000000000773c4 */ /* 0x000eae0000000000 */
[----:B------:R-:W-:-:S03]  /*4530*/  ULOP3.LUT UR5, URZ, UR4, URZ, 0x33, !UPT ;  /* 0x00000004ff057292 */ /* 0x000fc6000f8e33ff */
[----:B------:R-:W-:Y:S02]  /*4540*/  VOTEU.ANY UR4, UPT, PT ;  /* 0x0000000000047886 */ /* 0x000fe400038e0100 */
[----:B------:R-:W-:Y:S01]  /*4550*/  UFLO.U32 UR4, UR4 ;  /* 0x00000004000472bd */ /* 0x000fe200080e0000 */
[----:B------:R-:W-:-:S04]  /*4560*/  IMAD.U32 R2, RZ, RZ, UR5 ;  /* 0x00000005ff027e24 */ /* 0x000fc8000f8e00ff */
[----:B------:R-:W3:Y:S02]  /*4570*/  REDUX UR8, R2 ;  /* 0x00000000020873c4 */ /* 0x000ee40000000000 */
[----:B------:R4:W-:Y:S01]  /*4580*/  UTCATOMSWS.AND URZ, UR5 ;  /* 0x0000000500ff79e3 */ /* 0x0009e20008000000 */
[----:B--2---:R-:W-:Y:S01]  /*4590*/  IMAD.U32 R0, RZ, RZ, UR7 ;  /* 0x00000007ff007e24 */ /* 0x004fe2000f8e00ff */
[----:B-1----:R-:W-:Y:S01]  /*45a0*/  ISETP.EQ.U32.AND P0, PT, R3, UR4, PT ;  /* 0x0000000403007c0c */ /* 0x002fe2000bf02070 */
[----:B---3--:R-:W-:-:S12]  /*45b0*/  IMAD.U32 R2, RZ, RZ, UR8 ;  /* 0x00000008ff027e24 */ /* 0x008fd8000f8e00ff */
[----:B------:R4:W-:Y:S04]  /*45c0*/  @P0 ATOMS.AND RZ, [UR6+0x14], R2 ;  /* 0x00001402ffff098c */ /* 0x0009e8000a800006 */
[----:B------:R4:W-:Y:S01]  /*45d0*/  @P0 ATOMS.AND RZ, [UR6+0x18], R0 ;  /* 0x00001800ffff098c */ /* 0x0009e2000a800006 */
[----:B------:R-:W-:Y:S05]  /*45e0*/  BRA `(.L_x_58) ;  /* 0x0000000000147947 */ /* 0x000fea0003800000 */
.L_x_57:
[----:B------:R-:W-:Y:S02]  /*45f0*/  MOV R2, 0x4610 ;  /* 0x0000461000027802 */ /* 0x000fe40000000f00 */
[----:B-----5:R-:W-:Y:S05]  /*4600*/  CALL.REL.NOINC `($__internal_0_$__cuda_sm10x_tcgen05_guardrail_trap_col_being_dealloced_not_returned_by_alloc) ;  /* 0x0000006000607944 */ /* 0x020fea0003c00000 */
[----:B------:R-:W-:Y:S05]  /*4610*/  BRA `(.L_x_58) ;  /* 0x0000000000087947 */ /* 0x000fea0003800000 */
.L_x_56:
[----:B------:R-:W-:Y:S02]  /*4620*/  MOV R2, 0x4640 ;  /* 0x0000464000027802 */ /* 0x000fe40000000f00 */
[----:B-----5:R-:W-:Y:S05]  /*4630*/  CALL.REL.NOINC `($__internal_2_$__cuda_sm10x_tcgen05_guardrail_trap_unallocated_columns_being_dealloced) ;  /* 0x00000060006c7944 */ /* 0x020fea0003c00000 */
.L_x_58:
[----:B------:R-:W-:Y:S01]  /*4640*/  NOP ;  /* 0x0000000000007918 */ /* 0x000fe20000000000 */
[----:B----4-:R-:W-:Y:S05]  /*4650*/  EXIT ;  /* 0x000000000000794d */ /* 0x010fea0003800000 */
.L_x_42:
[----:B------:R-:W2:Y:S01]  /*4660*/  LDCU UR5, c[0x0][0x384] ;  /* 0x00007080ff0577ac */ /* 0x000ea20008000800 */
[----:B------:R-:W-:Y:S02]  /*4670*/  UISETP.NE.OR UP0, UPT, UR18, 0x3, !UP3 ;  /* 0x000000031200788c */ /* 0x000fe4000df05670 */
[----:B--2---:R-:W-:-:S07]  /*4680*/  UIADD3 UR5, UPT, UPT, UR5, 0x3f, URZ ;  /* 0x0000003f05057890 */ /* 0x004fce000fffe0ff */
[----:B------:R-:W-:Y:S05]  /*4690*/  BRA.U UP0, `(.L_x_59) ;  /* 0x0000001500fc7547 */ /* 0x000fea000b800000 */
[----:B------:R-:W2:Y:S01]  /*46a0*/  LDCU UR57, c[0x0][0x388] ;  /* 0x00007100ff3977ac */ /* 0x000ea20008000800 */
[----:B------:R-:W3:Y:S01]  /*46b0*/  S2UR UR10, SR_CgaCtaId ;  /* 0x00000000000a79c3 */ /* 0x000ee20000008800 */
[----:B------:R-:W-:Y:S01]  /*46c0*/  R2UR UR47, R53 ;  /* 0x00000000352f72ca */ /* 0x000fe200000e0000 */
[----:B------:R-:W-:Y:S01]  /*46d0*/  IMAD.MOV.U32 R10, RZ, RZ, 0x1 ;  /* 0x00000001ff0a7424 */ /* 0x000fe200078e00ff */
[----:B------:R-:W-:Y:S01]  /*46e0*/  USHF.R.S32.HI UR4, URZ, 0x1f, UR5 ;  /* 0x0000001fff047899 */ /* 0x000fe20008011405 */
[----:B------:R-:W-:Y:S01]  /*46f0*/  R2UR UR46, R54 ;  /* 0x00000000362e72ca */ /* 0x000fe200000e0000 */
[----:B------:R-:W4:Y:S01]  /*4700*/  LDCU UR41, c[0x0][0x370] ;  /* 0x00006e00ff2977ac */ /* 0x000f220008000800 */
[----:B------:R-:W-:Y:S02]  /*4710*/  IMAD.MOV.U32 R9, RZ, RZ, RZ ;  /* 0x000000ffff097224 */ /* 0x000fe400078e00ff */
[----:B------:R-:W1:Y:S01]  /*4720*/  LDC.64 R14, c[0x0][0x348] ;  /* 0x0000d200ff0e7b82 */ /* 0x000e620000000a00 */
[----:B------:R-:W-:Y:S01]  /*4730*/  ULEA.HI UR4, UR4, UR5, URZ, 0x6 ;  /* 0x0000000504047291 */ /* 0x000fe2000f8f30ff */
[----:B------:R-:W4:Y:S03]  /*4740*/  LDCU.128 UR32, c[0x0][0xc10] ;  /* 0x00018200ff2077ac */ /* 0x000f260008000c00 */
[----:B------:R-:W-:Y:S01]  /*4750*/  USHF.R.S32.HI UR27, URZ, 0x6, UR4 ;  /* 0x00000006ff1b7899 */ /* 0x000fe20008011404 */
[----:B--2---:R-:W-:Y:S01]  /*4760*/  IMAD.U32 R0, RZ, RZ, UR57 ;  /* 0x00000039ff007e24 */ /* 0x004fe2000f8e00ff */
[----:B------:R-:W2:Y:S04]  /*4770*/  LDCU UR40, c[0x0][0x374] ;  /* 0x00006e80ff2877ac */ /* 0x000ea80008000800 */
[----:B------:R-:W-:Y:S01]  /*4780*/  IMAD.U32 R3, RZ, RZ, UR27 ;  /* 0x0000001bff037e24 */ /* 0x000fe2000f8e00ff */
[----:B------:R-:W-:Y:S01]  /*4790*/  IABS R0, R0 ;  /* 0x0000000000007213 */ /* 0x000fe20000000000 */
[----:B------:R-:W4:Y:S03]  /*47a0*/  LDCU.64 UR4, c[0x0][0x988] ;  /* 0x00013100ff0477ac */ /* 0x000f260008000a00 */
[----:B------:R-:W-:Y:S01]  /*47b0*/  IABS R2, R3 ;  /* 0x0000000300027213 */ /* 0x000fe20000000000 */
[----:B------:R-:W1:Y:S01]  /*47c0*/  LDCU.64 UR30, c[0x0][0x990] ;  /* 0x00013200ff1e77ac */ /* 0x000e620008000a00 */
[----:B------:R-:W-:-:S02]  /*47d0*/  R2UR UR25, R0 ;  /* 0x00000000001972ca */ /* 0x000fc400000e0000 */
[----:B------:R-:W-:Y:S01]  /*47e0*/  R2UR UR26, R2 ;  /* 0x00000000021a72ca */ /* 0x000fe200000e0000 */
[----:B------:R-:W-:Y:S01]  /*47f0*/  UMOV UR20, 0x400 ;  /* 0x0000040000147882 */ /* 0x000fe20000000000 */
[----:B------:R-:W1:Y:S01]  /*4800*/  LDCU UR17, c[0x0][0xc0c] ;  /* 0x00018180ff1177ac */ /* 0x000e620008000800 */
[----:B---3--:R-:W-:Y:S01]  /*4810*/  ULEA UR20, UR10, UR20, 0x18 ;  /* 0x000000140a147291 */ /* 0x008fe2000f8ec0ff */
[----:B------:R-:W3:Y:S07]  /*4820*/  LDCU UR58, c[0x0][0xc20] ;  /* 0x00018400ff3a77ac */ /* 0x000eee0008000800 */
[----:B------:R-:W2:Y:S01]  /*4830*/  I2F.RP R0, UR25 ;  /* 0x0000001900007d06 */ /* 0x000ea20008209400 */
[----:B----4-:R-:W-:Y:S01]  /*4840*/  UISETP.NE.U32.AND UP0, UPT, UR4, URZ, UPT ;  /* 0x000000ff0400728c */ /* 0x010fe2000bf05070 */
[----:B------:R-:W4:Y:S01]  /*4850*/  LDCU UR4, c[0x0][0xc30] ;  /* 0x00018600ff0477ac */ /* 0x000f220008000800 */
[----:B------:R-:W4:Y:S05]  /*4860*/  LDCU UR29, c[0x0][0x38c] ;  /* 0x00007180ff1d77ac */ /* 0x000f2a0008000800 */
[----:B------:R-:W3:Y:S01]  /*4870*/  I2F.RP R2, UR26 ;  /* 0x0000001a00027d06 */ /* 0x000ee20008209400 */
[----:B------:R-:W-:-:S02]  /*4880*/  UISETP.NE.AND.EX UP0, UPT, UR5, URZ, UPT, UP0 ;  /* 0x000000ff0500728c */ /* 0x000fc4000bf05300 */
[----:B------:R-:W-:Y:S02]  /*4890*/  UIADD3 UR51, UPT, UPT, UR20, 0x58, URZ ;  /* 0x0000005814337890 */ /* 0x000fe4000fffe0ff */
[----:B------:R-:W-:-:S03]  /*48a0*/  UIADD3 UR38, UPT, UPT, UR20, 0x40, URZ ;  /* 0x0000004014267890 */ /* 0x000fc6000fffe0ff */
[----:B--2---:R-:W2:Y:S01]  /*48b0*/  MUFU.RCP R0, R0 ;  /* 0x0000000000007308 */ /* 0x004ea20000001000 */
[----:B------:R-:W-:Y:S02]  /*48c0*/  UIADD3 UR37, UPT, UPT, UR20, 0x48, URZ ;  /* 0x0000004814257890 */ /* 0x000fe4000fffe0ff */
[----:B------:R-:W-:Y:S02]  /*48d0*/  UIADD3 UR36, UPT, UPT, UR20, 0x50, URZ ;  /* 0x0000005014247890 */ /* 0x000fe4000fffe0ff */
[----:B------:R-:W-:Y:S02]  /*48e0*/  UPRMT UR51, UR10, 0x654, UR51 ;  /* 0x000006540a337896 */ /* 0x000fe40008000033 */
[----:B------:R-:W-:Y:S01]  /*48f0*/  UPRMT UR54, UR10, 0x654, UR38 ;  /* 0x000006540a367896 */ /* 0x000fe20008000026 */
[----:B---3--:R-:W3:Y:S01]  /*4900*/  MUFU.RCP R2, R2 ;  /* 0x0000000200027308 */ /* 0x008ee20000001000 */
[----:B------:R-:W-:Y:S02]  /*4910*/  UPRMT UR53, UR10, 0x654, UR37 ;  /* 0x000006540a357896 */ /* 0x000fe40008000025 */
[----:B------:R-:W-:-:S02]  /*4920*/  UPRMT UR52, UR10, 0x654, UR36 ;  /* 0x000006540a347896 */ /* 0x000fc40008000024 */
[----:B------:R-:W-:Y:S02]  /*4930*/  UIMAD.WIDE.U32 UR12, UR41, UR32, URZ ;  /* 0x00000020290c72a5 */ /* 0x000fe4000f8e00ff */
[----:B------:R-:W-:Y:S01]  /*4940*/  UIMAD.WIDE.U32 UR14, UR40, UR35, URZ ;  /* 0x00000023280e72a5 */ /* 0x000fe2000f8e00ff */
[----:B--2---:R-:W-:Y:S01]  /*4950*/  VIADD R0, R0, 0xffffffe ;  /* 0x0ffffffe00007836 */ /* 0x004fe20000000000 */
[----:B------:R-:W-:Y:S01]  /*4960*/  UMOV UR8, URZ ;  /* 0x000000ff00087c82 */ /* 0x000fe20008000000 */
[----:B------:R-:W-:Y:S02]  /*4970*/  UP2UR UR55, UPR, URZ, 0x1 ;  /* 0x00000001ff377883 */ /* 0x000fe40008000000 */
[----:B-1----:R-:W-:Y:S02]  /*4980*/  UISETP.NE.AND UP0, UPT, UR39, 0x1, UPT ;  /* 0x000000012700788c */ /* 0x002fe4000bf05270 */
[----:B------:R-:W1:Y:S01]  /*4990*/  F2I.FTZ.U32.TRUNC.NTZ R0, R0 ;  /* 0x0000000000007305 */ /* 0x000e62000021f000 */
[----:B------:R-:W-:Y:S01]  /*49a0*/  UISETP.NE.U32.AND UP0, UPT, UR30, URZ, UPT ;  /* 0x000000ff1e00728c */ /* 0x000fe2000bf05070 */
[----:B---3--:R-:W-:Y:S01]  /*49b0*/  VIADD R2, R2, 0xffffffe ;  /* 0x0ffffffe02027836 */ /* 0x008fe20000000000 */
[----:B------:R-:W-:-:S02]  /*49c0*/  UIADD3 UR48, UPT, UPT, UR20, 0x98, URZ ;  /* 0x0000009814307890 */ /* 0x000fc4000fffe0ff */
[----:B------:R-:W-:Y:S02]  /*49d0*/  UISETP.GE.AND UP3, UPT, UR39, 0x1, UPT ;  /* 0x000000012700788c */ /* 0x000fe4000bf66270 */
[----:B------:R-:W-:Y:S01]  /*49e0*/  UISETP.NE.AND.EX UP5, UPT, UR31, URZ, UPT, UP0 ;  /* 0x000000ff1f00728c */ /* 0x000fe2000bfa5300 */
[----:B------:R-:W2:Y:S01]  /*49f0*/  F2I.FTZ.U32.TRUNC.NTZ R2, R2 ;  /* 0x0000000200027305 */ /* 0x000ea2000021f000 */
[----:B------:R-:W-:Y:S01]  /*4a00*/  UMOV UR45, UR13 ;  /* 0x0000000d002d7c82 */ /* 0x000fe20008000000 */
[----:B------:R-:W-:Y:S01]  /*4a10*/  UMOV UR44, UR15 ;  /* 0x0000000f002c7c82 */ /* 0x000fe20008000000 */
[----:B------:R-:W-:Y:S02]  /*4a20*/  UISETP.NE.AND UP3, UPT, UR17, 0x1, UPT ;  /* 0x000000011100788c */ /* 0x000fe4000bf65270 */
[----:B------:R-:W-:Y:S01]  /*4a30*/  UISETP.NE.AND UP0, UPT, UR34, 0x1, UPT ;  /* 0x000000012200788c */ /* 0x000fe2000bf05270 */
[----:B-1----:R-:W-:Y:S01]  /*4a40*/  R2UR UR7, R0 ;  /* 0x00000000000772ca */ /* 0x002fe200000e0000 */
[----:B------:R-:W-:Y:S01]  /*4a50*/  UPLOP3.LUT UP2, UPT, UPT, UPT, UPT, 0x40, 0x4 ;  /* 0x000000000004789c */ /* 0x000fe20003f4e870 */
[----:B------:R-:W-:Y:S01]  /*4a60*/  IABS R0, R3 ;  /* 0x0000000300007213 */ /* 0x000fe20000000000 */
[----:B------:R-:W1:Y:S04]  /*4a70*/  LDCU.64 UR18, c[0x0][0xc28] ;  /* 0x00018500ff1277ac */ /* 0x000e680008000a00 */
[----:B------:R-:W-:Y:S01]  /*4a80*/  IMAD.MOV R0, RZ, RZ, -R0 ;  /* 0x000000ffff007224 */ /* 0x000fe200078e0a00 */
[----:B--2---:R-:W-:Y:S01]  /*4a90*/  R2UR UR9, R2 ;  /* 0x00000000020972ca */ /* 0x004fe200000e0000 */
[----:B------:R-:W-:Y:S01]  /*4aa0*/  IMAD.MOV.U32 R2, RZ, RZ, 0x2000 ;  /* 0x00002000ff027424 */ /* 0x000fe200078e00ff */
[----:B------:R-:W-:-:S02]  /*4ab0*/  UPRMT UR48, URZ, 0x654, UR48 ;  /* 0x00000654ff307896 */ /* 0x000fc40008000030 */
[----:B------:R-:W-:Y:S01]  /*4ac0*/  R2UR UR50, R0 ;  /* 0x00000000003272ca */ /* 0x000fe200000e0000 */
[----:B------:R-:W-:Y:S02]  /*4ad0*/  UIADD3 UR5, UPT, UPT, URZ, -UR7, URZ ;  /* 0x80000007ff057290 */ /* 0x000fe4000fffe0ff */
[----:B------:R-:W-:Y:S02]  /*4ae0*/  USHF.R.U32.HI UR45, URZ, UR33, UR45 ;  /* 0x00000021ff2d7299 */ /* 0x000fe4000801162d */
[----:B------:R-:W-:Y:S02]  /*4af0*/  UIMAD UR5, UR5, UR25, URZ ;  /* 0x00000019050572a4 */ /* 0x000fe4000f8e02ff */
[----:B------:R-:W-:Y:S02]  /*4b00*/  USHF.R.U32.HI UR44, URZ, UR58, UR44 ;  /* 0x0000003aff2c7299 */ /* 0x000fe4000801162c */
[----:B------:R-:W-:Y:S02]  /*4b10*/  UIADD3 UR6, UPT, UPT, URZ, -UR9, URZ ;  /* 0x80000009ff067290 */ /* 0x000fe4000fffe0ff */
[----:B----4-:R-:W-:-:S02]  /*4b20*/  UISETP.NE.AND UP4, UPT, UR4, 0x1, UPT ;  /* 0x000000010400788c */ /* 0x010fc4000bf85270 */
[----:B------:R-:W-:Y:S02]  /*4b30*/  UIMAD UR10, UR6, UR26, URZ ;  /* 0x0000001a060a72a4 */ /* 0x000fe4000f8e02ff */
[----:B------:R-:W-:Y:S01]  /*4b40*/  UISETP.NE.AND UP3, UPT, UR57, URZ, UPT ;  /* 0x000000ff3900728c */ /* 0x000fe2000bf65270 */
[----:B------:R-:W-:Y:S01]  /*4b50*/  UMOV UR6, URZ ;  /* 0x000000ff00067c82 */ /* 0x000fe20008000000 */
[----:B------:R-:W-:Y:S02]  /*4b60*/  UIMAD.WIDE.U32 UR8, UR9, UR10, UR8 ;  /* 0x0000000a090872a5 */ /* 0x000fe4000f8e0008 */
[----:B------:R-:W-:Y:S02]  /*4b70*/  UIMAD.WIDE.U32 UR42, UR7, UR5, UR6 ;  /* 0x00000005072a72a5 */ /* 0x000fe4000f8e0006 */
[----:B------:R-:W-:Y:S02]  /*4b80*/  UISETP.NE.AND UP0, UPT, UR29, URZ, UPT ;  /* 0x000000ff1d00728c */ /* 0x000fe4000bf05270 */
[----:B------:R-:W-:-:S03]  /*4b90*/  UISETP.NE.AND UP6, UPT, UR27, URZ, UPT ;  /* 0x000000ff1b00728c */ /* 0x000fc6000bfc5270 */
[----:B------:R-:W-:Y:S01]  /*4ba0*/  UMOV UR42, UR43 ;  /* 0x0000002b002a7c82 */ /* 0x000fe20008000000 */
[----:B-1----:R-:W-:-:S07]  /*4bb0*/  UMOV UR43, UR9 ;  /* 0x00000009002b7c82 */ /* 0x002fce0008000000 */
.L_x_70:
[----:B------:R-:W-:Y:S04]  /*4bc0*/  SHF.L.U32 R3, R9, 0x1f, RZ ;  /* 0x0000001f09037819 */ /* 0x000fe800000006ff */
[----:B-1----:R-:W1:Y:S02]  /*4bd0*/  SYNCS.PHASECHK.TRANS64.TRYWAIT P0, [UR20+0x90], R3 ;  /* 0x00009003ff0075a7 */ /* 0x002e640008001114 */
[----:B-1----:R-:W-:Y:S05]  /*4be0*/  @!P0 BRA `(.L_x_60) ;  /* 0x0000005400908947 */ /* 0x002fea0003800000 */
.L_x_147:
[----:B------:R-:W2:Y:S01]  /*4bf0*/  LDS.128 R4, [UR20+0xd0] ;  /* 0x0000d014ff047984 */ /* 0x000ea20008000c00 */
[----:B------:R-:W-:Y:S01]  /*4c00*/  UISETP.GE.AND UP0, UPT, UR39, 0x1, UPT ;  /* 0x000000012700788c */ /* 0x000fe2000bf06270 */
[----:B------:R-:W-:Y:S01]  /*4c10*/  @!PT LDS RZ, [RZ] ;  /* 0x00000000fffff984 */ /* 0x000fe20000000800 */
[----:B------:R-:W-:Y:S01]  /*4c20*/  @!PT LDS RZ, [RZ] ;  /* 0x00000000fffff984 */ /* 0x000fe20000000800 */
[----:B------:R-:W-:Y:S01]  /*4c30*/  @!PT LDS RZ, [RZ] ;  /* 0x00000000fffff984 */ /* 0x000fe20000000800 */
[----:B------:R-:W-:Y:S01]  /*4c40*/  @!PT LDS RZ, [RZ] ;  /* 0x00000000fffff984 */ /* 0x000fe20000000800 */
[----:B------:R3:W-:Y:S06]  /*4c50*/  MEMBAR.ALL.CTA ;  /* 0x0000000000007992 */ /* 0x0007ec0000008000 */
[----:B---3--:R-:W3:Y:S02]  /*4c60*/  FENCE.VIEW.ASYNC.S ;  /* 0x00000000000073c6 */ /* 0x008ee40000000000 */
[----:B---3--:R-:W-:Y:S01]  /*4c70*/  SYNCS.ARRIVE.TRANS64.RED.A1T0 RZ, [UR48], RZ ;  /* 0x000000ffffff79a7 */ /* 0x008fe20008100430 */
[----:B--2---:R-:W-:Y:S11]  /*4c80*/  LOP3.LUT P0, RZ, R6, 0x1, RZ, 0xc0, !PT ;  /* 0x0000000106ff7812 */ /* 0x004ff6000780c0ff */
[----:B------:R-:W-:Y:S02]  /*4c90*/  @!UPT UIADD3 URZ, UPT, UPT, URZ, URZ, URZ ;  /* 0x000000fffffff290 */ /* 0x000fe4000fffe0ff */
[----:B------:R-:W-:Y:S01]  /*4ca0*/  VOTEU.ANY UP3, P0 ;  /* 0x0000000000ff7886 */ /* 0x000fe20000060100 */
[----:B------:R-:W-:Y:S11]  /*4cb0*/  PLOP3.LUT P0, PT, PT, PT, UP3, 0x80, 0x8 ;  /* 0x000000000008781c */ /* 0x000ff60003f0f038 */
[----:B------:R-:W-:Y:S02]  /*4cc0*/  @!UPT UIADD3 URZ, UPT, UPT, URZ, URZ, URZ ;  /* 0x000000fffffff290 */ /* 0x000fe4000fffe0ff */
[----:B-1----:R-:W-:Y:S02]  /*4cd0*/  @P0 MOV R3, R4 ;  /* 0x0000000400030202 */ /* 0x002fe40000000f00 */
[----:B------:R-:W-:Y:S02]  /*4ce0*/  @P0 LOP3.LUT R0, R5, 0xffff, RZ, 0xc0, !PT ;  /* 0x0000ffff05000812 */ /* 0x000fe400078ec0ff */
[----:B------:R-:W-:Y:S02]  /*4cf0*/  @P0 R2UR UR5, R3 ;  /* 0x00000000030502ca */ /* 0x000fe400000e0000 */
[----:B------:R-:W-:Y:S11]  /*4d00*/  @P0 R2UR UR4, R0 ;  /* 0x00000000000402ca */ /* 0x000ff600000e0000 */
[----:B------:R-:W-:Y:S02]  /*4d10*/  @UP3 UMOV UR16, UR5 ;  /* 0x0000000500103c82 */ /* 0x000fe40008000000 */
[----:B------:R-:W-:Y:S01]  /*4d20*/  @UP3 UMOV UR15, UR4 ;  /* 0x00000004000f3c82 */ /* 0x000fe20008000000 */
[----:B------:R-:W-:Y:S05]  /*4d30*/  BRA.U !UP0, `(.L_x_61) ;  /* 0x0000000108c07547 */ /* 0x000fea000b800000 */
[----:B------:R-:W-:Y:S02]  /*4d40*/  UIMAD.WIDE.U32 UR8, UR15, UR35, URZ ;  /* 0x000000230f0872a5 */ /* 0x000fe4000f8e00ff */
[----:B------:R-:W-:Y:S02]  /*4d50*/  UP2UR UR14, UPR, URZ, 0x4 ;  /* 0x00000004ff0e7883 */ /* 0x000fe40008000000 */
[----:B------:R-:W-:Y:S02]  /*4d60*/  UISETP.NE.AND UP2, UPT, UR34, 0x1, UPT ;  /* 0x000000012200788c */ /* 0x000fe4000bf45270 */
[----:B------:R-:W-:Y:S02]  /*4d70*/  UIMAD.WIDE.U32 UR10, UR16, UR32, URZ ;  /* 0x00000020100a72a5 */ /* 0x000fe4000f8e00ff */
[----:B------:R-:W-:Y:S02]  /*4d80*/  USEL UR4, UR40, UR44, !UP2 ;  /* 0x0000002c28047287 */ /* 0x000fe4000d000000 */
[----:B------:R-:W-:Y:S02]  /*4d90*/  UISETP.NE.AND UP0, UPT, UR17, 0x1, UPT ;  /* 0x000000011100788c */ /* 0x000fe4000bf05270 */
[----:B------:R-:W-:Y:S02]  /*4da0*/  UP2UR UR24, UPR, URZ, 0x2 ;  /* 0x00000002ff187883 */ /* 0x000fe40008000000 */
[----:B------:R-:W-:Y:S02]  /*4db0*/  UISETP.NE.AND UP1, UPT, UR39, 0x1, UPT ;  /* 0x000000012700788c */ /* 0x000fe4000bf25270 */
[----:B------:R-:W-:Y:S02]  /*4dc0*/  UIMAD.WIDE.U32 UR12, UR4, UR18, URZ ;  /* 0x00000012040c72a5 */ /* 0x000fe4000f8e00ff */
[----:B------:R-:W-:Y:S01]  /*4dd0*/  USEL UR7, UR41, UR45, !UP0 ;  /* 0x0000002d29077287 */ /* 0x000fe2000c000000 */
[----:B------:R-:W-:Y:S02]  /*4de0*/  UMOV UR5, UR9 ;  /* 0x0000000900057c82 */ /* 0x000fe40008000000 */
[----:B------:R-:W-:Y:S02]  /*4df0*/  USHF.R.U32.HI UR6, URZ, UR58, UR5 ;  /* 0x0000003aff067299 */ /* 0x000fe40008011605 */
[----:B------:R-:W-:Y:S02]  /*4e00*/  UIMAD.WIDE.U32 UR22, UR7, UR18, URZ ;  /* 0x00000012071672a5 */ /* 0x000fe4000f8e00ff */
[----:B------:R-:W-:Y:S02]  /*4e10*/  USEL UR6, UR15, UR6, !UP2 ;  /* 0x000000060f067287 */ /* 0x000fe4000d000000 */
[----:B------:R-:W-:Y:S01]  /*4e20*/  UISETP.NE.AND UP2, UPT, UR14, URZ, UPT ;  /* 0x000000ff0e00728c */ /* 0x000fe2000bf45270 */
[----:B------:R-:W-:Y:S01]  /*4e30*/  UMOV UR5, UR11 ;  /* 0x0000000b00057c82 */ /* 0x000fe20008000000 */
[----:B------:R-:W-:Y:S02]  /*4e40*/  UIMAD.WIDE.U32 UR10, UR6, UR18, URZ ;  /* 0x00000012060a72a5 */ /* 0x000fe4000f8e00ff */
[----:B------:R-:W-:Y:S03]  /*4e50*/  USHF.R.U32.HI UR8, URZ, UR33, UR5 ;  /* 0x00000021ff087299 */ /* 0x000fe60008011605 */
[----:B------:R-:W-:Y:S02]  /*4e60*/  UMOV UR5, UR13 ;  /* 0x0000000d00057c82 */ /* 0x000fe40008000000 */
[----:B------:R-:W-:Y:S03]  /*4e70*/  @UP1 USHF.R.U32.HI UR4, URZ, UR19, UR5 ;  /* 0x00000013ff041299 */ /* 0x000fe60008011605 */
[----:B------:R-:W-:Y:S01]  /*4e80*/  UMOV UR5, UR23 ;  /* 0x0000001700057c82 */ /* 0x000fe20008000000 */
[----:B------:R-:W-:Y:S02]  /*4e90*/  UIMAD UR4, UR39, UR4, URZ ;  /* 0x00000004270472a4 */ /* 0x000fe4000f8e02ff */
[----:B------:R-:W-:Y:S02]  /*4ea0*/  @UP1 USHF.R.U32.HI UR7, URZ, UR19, UR5 ;  /* 0x00000013ff071299 */ /* 0x000fe40008011605 */
[----:B------:R-:W-:Y:S02]  /*4eb0*/  USEL UR5, UR16, UR8, !UP0 ;  /* 0x0000000810057287 */ /* 0x000fe4000c000000 */
[----:B------:R-:W-:Y:S02]  /*4ec0*/  UIMAD UR8, UR39, UR7, URZ ;  /* 0x00000007270872a4 */ /* 0x000fe4000f8e02ff */
[----:B------:R-:W-:Y:S03]  /*4ed0*/  UISETP.GE.AND UP0, UPT, UR6, UR4, UPT ;  /* 0x000000040600728c */ /* 0x000fe6000bf06270 */
[----:B------:R-:W-:Y:S01]  /*4ee0*/  UMOV UR4, UR11 ;  /* 0x0000000b00047c82 */ /* 0x000fe20008000000 */
[----:B------:R-:W-:Y:S02]  /*4ef0*/  UISETP.GE.OR UP0, UPT, UR5, UR8, UP0 ;  /* 0x000000080500728c */ /* 0x000fe40008706670 */
[----:B------:R-:W-:Y:S02]  /*4f00*/  USHF.R.U32.HI UR4, URZ, UR19, UR4 ;  /* 0x00000013ff047299 */ /* 0x000fe40008011604 */
[----:B------:R-:W-:Y:S02]  /*4f10*/  UIMAD.WIDE.U32 UR8, UR5, UR18, URZ ;  /* 0x00000012050872a5 */ /* 0x000fe4000f8e00ff */
[----:B------:R-:W-:Y:S04]  /*4f20*/  USEL UR10, UR6, UR4, !UP1 ;  /* 0x00000004060a7287 */ /* 0x000fe8000c800000 */
[----:B------:R-:W-:Y:S01]  /*4f30*/  UIADD3 UR11, UPT, UPT, -UR10, URZ, URZ ;  /* 0x000000ff0a0b7290 */ /* 0x000fe2000fffe1ff */
[----:B------:R-:W-:Y:S02]  /*4f40*/  @!UP0 UMOV UR4, UR9 ;  /* 0x0000000900048c82 */ /* 0x000fe40008000000 */
[----:B------:R-:W-:Y:S02]  /*4f50*/  @!UP0 USHF.R.U32.HI UR4, URZ, UR19, UR4 ;  /* 0x00000013ff048299 */ /* 0x000fe40008011604 */
[----:B------:R-:W-:Y:S02]  /*4f60*/  UIMAD UR8, UR39, UR11, UR6 ;  /* 0x0000000b270872a4 */ /* 0x000fe4000f8e0206 */
[----:B------:R-:W-:Y:S02]  /*4f70*/  @!UP0 USEL UR4, UR5, UR4, !UP1 ;  /* 0x0000000405048287 */ /* 0x000fe4000c800000 */
[----:B------:R-:W-:Y:S02]  /*4f80*/  UISETP.NE.AND UP1, UPT, UR24, URZ, UPT ;  /* 0x000000ff1800728c */ /* 0x000fe4000bf25270 */
[----:B------:R-:W-:Y:S02]  /*4f90*/  @!UP0 UIMAD UR8, UR7, UR8, UR4 ;  /* 0x00000008070882a4 */ /* 0x000fe4000f8e0204 */
[----:B------:R-:W-:Y:S02]  /*4fa0*/  @!UP0 UIADD3 UR9, UPT, UPT, UR10, -UR4, URZ ;  /* 0x800000040a098290 */ /* 0x000fe4000fffe0ff */
[----:B------:R-:W-:Y:S02]  /*4fb0*/  UIADD3 UR4, UPT, UPT, -UR5, URZ, URZ ;  /* 0x000000ff05047290 */ /* 0x000fe4000fffe1ff */
[----:B------:R-:W-:Y:S02]  /*4fc0*/  UIADD3 UR7, UPT, UPT, -UR6, URZ, URZ ;  /* 0x000000ff06077290 */ /* 0x000fe4000fffe1ff */
[----:B------:R-:W-:Y:S02]  /*4fd0*/  @!UP0 UIMAD UR6, UR9, UR39, UR5 ;  /* 0x00000027090682a4 */ /* 0x000fe4000f8e0205 */
[----:B------:R-:W-:Y:S02]  /*4fe0*/  UIMAD UR16, UR17, UR4, UR16 ;  /* 0x00000004111072a4 */ /* 0x000fe4000f8e0210 */
[----:B------:R-:W-:Y:S01]  /*4ff0*/  UIMAD UR15, UR34, UR7, UR15 ;  /* 0x00000007220f72a4 */ /* 0x000fe2000f8e020f */
[----:B------:R-:W-:Y:S02]  /*5000*/  @!UP0 UMOV UR5, UR8 ;  /* 0x0000000800058c82 */ /* 0x000fe40008000000 */
[----:B------:R-:W-:Y:S02]  /*5010*/  UIMAD UR16, UR5, UR17, UR16 ;  /* 0x00000011051072a4 */ /* 0x000fe4000f8e0210 */
[----:B------:R-:W-:Y:S11]  /*5020*/  UIMAD UR15, UR6, UR34, UR15 ;  /* 0x00000022060f72a4 */ /* 0x000ff6000f8e020f */
[----:B------:R-:W-:Y:S01]  /*5030*/  @!UPT UIADD3 URZ, UPT, UPT, URZ, URZ, URZ ;  /* 0x000000fffffff290 */ /* 0x000fe2000fffe0ff */
.L_x_61:
[----:B------:R-:W1:Y:S01]  /*5040*/  @!UP4 LDCU.128 UR8, c[0x0][0xc10] ;  /* 0x00018200ff08c7ac */ /* 0x000e620008000c00 */
[----:B------:R-:W-:Y:S04]  /*5050*/  MOV R0, UR21 ;  /* 0x0000001500007c02 */ /* 0x000fe80008000f00 */
[----:B------:R-:W-:Y:S01]  /*5060*/  IABS R0, R0 ;  /* 0x0000000000007213 */ /* 0x000fe20000000000 */
[----:B------:R-:W2:Y:S01]  /*5070*/  @!UP4 LDCU UR5, c[0x0][0xc0c] ;  /* 0x00018180ff05c7ac */ /* 0x000ea20008000800 */
[----:B-1----:R-:W-:Y:S07]  /*5080*/  UIMAD.WIDE.U32 UR6, UR16, UR8, URZ ;  /* 0x00000008100672a5 */ /* 0x002fee000f8e00ff */
[----:B------:R-:W-:Y:S01]  /*5090*/  @!UP4 UMOV UR4, UR7 ;  /* 0x000000070004cc82 */ /* 0x000fe20008000000 */
[----:B--2---:R-:W-:Y:S02]  /*50a0*/  @!UP4 UISETP.NE.AND UP0, UPT, UR5, 0x1, UPT ;  /* 0x000000010500c88c */ /* 0x004fe4000bf05270 */
[----:B------:R-:W-:Y:S02]  /*50b0*/  @!UP4 USHF.R.U32.HI UR4, URZ, UR9, UR4 ;  /* 0x00000009ff04c299 */ /* 0x000fe40008011604 */
[----:B------:R-:W-:Y:S02]  /*50c0*/  UIMAD.WIDE.U32 UR6, UR15, UR11, URZ ;  /* 0x0000000b0f0672a5 */ /* 0x000fe4000f8e00ff */
[----:B------:R-:W-:Y:S02]  /*50d0*/  @!UP4 USEL UR8, UR16, UR4, !UP0 ;  /* 0x000000041008c287 */ /* 0x000fe4000c000000 */
[----:B------:R-:W-:Y:S03]  /*50e0*/  @!UP4 UISETP.NE.AND UP0, UPT, UR10, 0x1, UPT ;  /* 0x000000010a00c88c */ /* 0x000fe6000bf05270 */
[----:B------:R-:W-:Y:S02]  /*50f0*/  @!UP4 UMOV UR6, UR7 ;  /* 0x000000070006cc82 */ /* 0x000fe40008000000 */
[----:B------:R-:W1:Y:S02]  /*5100*/  @!UP4 LDCU UR4, c[0x0][0xc20] ;  /* 0x00018400ff04c7ac */ /* 0x000e640008000800 */
[----:B-1----:R-:W-:Y:S04]  /*5110*/  @!UP4 USHF.R.U32.HI UR6, URZ, UR4, UR6 ;  /* 0x00000004ff06c299 */ /* 0x002fe80008011606 */
[----:B------:R-:W-:Y:S04]  /*5120*/  @!UP4 USEL UR6, UR15, UR6, !UP0 ;  /* 0x000000060f06c287 */ /* 0x000fe8000c000000 */
[----:B------:R-:W-:Y:S02]  /*5130*/  @!UP4 UIADD3 UR4, UPT, UPT, -UR8, UR6, URZ ;  /* 0x000000060804c290 */ /* 0x000fe4000fffe1ff */
[----:B------:R-:W-:Y:S02]  /*5140*/  @!UP4 UIADD3 UR6, UPT, UPT, UR8, -UR6, URZ ;  /* 0x800000060806c290 */ /* 0x000fe4000fffe0ff */
[----:B------:R-:W-:Y:S02]  /*5150*/  @!UP4 UIMAD UR16, UR4, UR5, UR16 ;  /* 0x000000050410c2a4 */ /* 0x000fe4000f8e0210 */
[----:B------:R-:W-:Y:S01]  /*5160*/  @!UP4 UIMAD UR15, UR6, UR10, UR15 ;  /* 0x0000000a060fc2a4 */ /* 0x000fe2000f8e020f */
[----:B------:R-:W-:Y:S11]  /*5170*/  BRA.U UP2, `(.L_x_62) ;  /* 0x0000000102107547 */ /* 0x000ff6000b800000 */
[----:B------:R-:W-:Y:S04]  /*5180*/  MOV R8, UR56 ;  /* 0x0000003800087c02 */ /* 0x000fe80008000f00 */
[----:B------:R-:W-:Y:S04]  /*5190*/  SHF.L.U32 R8, R8, 0x1f, RZ ;  /* 0x0000001f08087819 */ /* 0x000fe800000006ff */
[----:B------:R-:W1:Y:S02]  /*51a0*/  SYNCS.PHASECHK.TRANS64.TRYWAIT P1, [UR20+0x88], R8 ;  /* 0x00008808ff0075a7 */ /* 0x000e640008021114 */
[----:B-1----:R-:W-:Y:S05]  /*51b0*/  @!P1 BRA `(.L_x_63) ;  /* 0x0000005000349947 */ /* 0x002fea0003800000 */
.L_x_62:
[----:B------:R-:W-:Y:S01]  /*51c0*/  UISETP.NE.AND UP2, UPT, UR57, URZ, UPT ;  /* 0x000000ff3900728c */ /* 0x000fe2000bf45270 */
[----:B------:R-:W-:Y:S01]  /*51d0*/  R2UR UR4, R0 ;  /* 0x00000000000472ca */ /* 0x000fe200000e0000 */
[----:B------:R-:W-:Y:S01]  /*51e0*/  USHF.L.U32 UR11, UR28, 0x7, URZ ;  /* 0x000000071c0b7899 */ /* 0x000fe200080006ff */
[----:B-1----:R-:W-:Y:S05]  /*51f0*/  IMAD.U32 R8, RZ, RZ, UR29 ;  /* 0x0000001dff087e24 */ /* 0x002fea000f8e00ff */
[----:B------:R-:W-:Y:S04]  /*5200*/  IABS R8, R8 ;  /* 0x0000000800087213 */ /* 0x000fe80000000000 */
[----:B------:R-:W1:Y:S02]  /*5210*/  I2F.RP R12, R8 ;  /* 0x00000008000c7306 */ /* 0x000e640000209400 */
[----:B------:R-:W-:Y:S07]  /*5220*/  UIMAD.WIDE.U32 UR6, UR43, UR4, URZ ;  /* 0x000000042b0672a5 */ /* 0x000fee000f8e00ff */
[----:B------:R-:W-:Y:S02]  /*5230*/  UMOV UR12, UR7 ;  /* 0x00000007000c7c82 */ /* 0x000fe40008000000 */
[----:B------:R-:W-:Y:S04]  /*5240*/  UIMAD UR4, UR12, UR50, UR4 ;  /* 0x000000320c0472a4 */ /* 0x000fe8000f8e0204 */
[----:B------:R-:W-:Y:S01]  /*5250*/  UISETP.GT.U32.AND UP0, UPT, UR26, UR4, UPT ;  /* 0x000000041a00728c */ /* 0x000fe2000bf04070 */
[----:B-1----:R-:W1:Y:S10]  /*5260*/  MUFU.RCP R12, R12 ;  /* 0x0000000c000c7308 */ /* 0x002e740000001000 */
[----:B------:R-:W-:Y:S02]  /*5270*/  @!UP0 UIADD3 UR4, UPT, UPT, UR4, -UR26, URZ ;  /* 0x8000001a04048290 */ /* 0x000fe4000fffe0ff */
[----:B------:R-:W-:Y:S02]  /*5280*/  @!UP0 UIADD3 UR12, UPT, UPT, UR12, 0x1, URZ ;  /* 0x000000010c0c8890 */ /* 0x000fe4000fffe0ff */
[----:B------:R-:W-:Y:S02]  /*5290*/  UISETP.GE.U32.AND UP0, UPT, UR4, UR26, UPT ;  /* 0x0000001a0400728c */ /* 0x000fe4000bf06070 */
[----:B------:R-:W-:Y:S01]  /*52a0*/  ULOP3.LUT UR4, UR21, UR27, URZ, 0x3c, !UPT ;  /* 0x0000001b15047292 */ /* 0x000fe2000f8e3cff */
[----:B-1----:R-:W-:Y:S04]  /*52b0*/  VIADD R12, R12, 0xffffffe ;  /* 0x0ffffffe0c0c7836 */ /* 0x002fe80000000000 */
[----:B------:R-:W1:Y:S04]  /*52c0*/  F2I.FTZ.U32.TRUNC.NTZ R13, R12 ;  /* 0x0000000c000d7305 */ /* 0x000e68000021f000 */
[----:B------:R-:W-:Y:S02]  /*52d0*/  @UP0 UIADD3 UR12, UPT, UPT, UR12, 0x1, URZ ;  /* 0x000000010c0c0890 */ /* 0x000fe4000fffe0ff */
[----:B------:R-:W-:Y:S01]  /*52e0*/  UISETP.GE.AND UP0, UPT, UR4, URZ, UPT ;  /* 0x000000ff0400728c */ /* 0x000fe2000bf06270 */
[----:B-1----:R-:W-:Y:S01]  /*52f0*/  IADD3 R3, PT, PT, RZ, -R13, RZ ;  /* 0x8000000dff037210 */ /* 0x002fe20007ffe0ff */
[----:B------:R-:W-:Y:S09]  /*5300*/  IMAD.MOV.U32 R12, RZ, RZ, RZ ;  /* 0x000000ffff0c7224 */ /* 0x000ff200078e00ff */
[----:B------:R-:W-:Y:S02]  /*5310*/  @!UP0 UIADD3 UR12, UPT, UPT, -UR12, URZ, URZ ;  /* 0x000000ff0c0c8290 */ /* 0x000fe4000fffe1ff */
[----:B------:R-:W-:Y:S01]  /*5320*/  @!UP6 ULOP3.LUT UR12, URZ, UR27, URZ, 0x33, !UPT ;  /* 0x0000001bff0ce292 */ /* 0x000fe2000f8e33ff */
[----:B------:R-:W-:Y:S04]  /*5330*/  IMAD R3, R3, R8, RZ ;  /* 0x0000000803037224 */ /* 0x000fe800078e02ff */
[----:B------:R-:W-:Y:S04]  /*5340*/  IMAD.HI.U32 R13, R13, R3, R12 ;  /* 0x000000030d0d7227 */ /* 0x000fe800078e000c */
[----:B------:R-:W-:Y:S05]  /*5350*/  IMAD.U32 R0, RZ, RZ, UR12 ;  /* 0x0000000cff007e24 */ /* 0x000fea000f8e00ff */
[----:B------:R-:W-:Y:S04]  /*5360*/  IABS R0, R0 ;  /* 0x0000000000007213 */ /* 0x000fe80000000000 */
[----:B------:R-:W-:Y:S11]  /*5370*/  R2UR UR4, R0 ;  /* 0x00000000000472ca */ /* 0x000ff600000e0000 */
[----:B------:R-:W-:Y:S02]  /*5380*/  @!UPT UIADD3 URZ, UPT, UPT, URZ, URZ, URZ ;  /* 0x000000fffffff290 */ /* 0x000fe4000fffe0ff */
[----:B------:R-:W-:Y:S07]  /*5390*/  UIMAD.WIDE.U32 UR6, UR42, UR4, URZ ;  /* 0x000000042a0672a5 */ /* 0x000fee000f8e00ff */
[----:B------:R-:W-:Y:S02]  /*53a0*/  UMOV UR13, UR7 ;  /* 0x00000007000d7c82 */ /* 0x000fe40008000000 */
[----:B------:R-:W-:Y:S04]  /*53b0*/  UIADD3 UR5, UPT, UPT, -UR13, URZ, URZ ;  /* 0x000000ff0d057290 */ /* 0x000fe8000fffe1ff */
[----:B------:R-:W-:Y:S04]  /*53c0*/  UIMAD UR4, UR25, UR5, UR4 ;  /* 0x00000005190472a4 */ /* 0x000fe8000f8e0204 */
[----:B------:R-:W-:Y:S11]  /*53d0*/  UISETP.GT.U32.AND UP0, UPT, UR25, UR4, UPT ;  /* 0x000000041900728c */ /* 0x000ff6000bf04070 */
[----:B------:R-:W-:Y:S02]  /*53e0*/  @!UP0 UIADD3 UR4, UPT, UPT, UR4, -UR25, URZ ;  /* 0x8000001904048290 */ /* 0x000fe4000fffe0ff */
[----:B------:R-:W-:Y:S02]  /*53f0*/  @!UP0 UIADD3 UR13, UPT, UPT, UR13, 0x1, URZ ;  /* 0x000000010d0d8890 */ /* 0x000fe4000fffe0ff */
[----:B------:R-:W-:Y:S02]  /*5400*/  UISETP.GE.U32.AND UP0, UPT, UR4, UR25, UPT ;  /* 0x000000190400728c */ /* 0x000fe4000bf06070 */
[----:B------:R-:W-:Y:S09]  /*5410*/  ULOP3.LUT UR4, UR12, UR57, URZ, 0x3c, !UPT ;  /* 0x000000390c047292 */ /* 0x000ff2000f8e3cff */
[----:B------:R-:W-:Y:S02]  /*5420*/  @UP0 UIADD3 UR13, UPT, UPT, UR13, 0x1, URZ ;  /* 0x000000010d0d0890 */ /* 0x000fe4000fffe0ff */
[----:B------:R-:W-:Y:S11]  /*5430*/  UISETP.GE.AND UP0, UPT, UR4, URZ, UPT ;  /* 0x000000ff0400728c */ /* 0x000ff6000bf06270 */
[----:B------:R-:W-:Y:S02]  /*5440*/  @!UP0 UIADD3 UR13, UPT, UPT, -UR13, URZ, URZ ;  /* 0x000000ff0d0d8290 */ /* 0x000fe4000fffe1ff */
[----:B------:R-:W-:Y:S02]  /*5450*/  @!UP2 ULOP3.LUT UR13, URZ, UR57, URZ, 0x33, !UPT ;  /* 0x00000039ff0da292 */ /* 0x000fe4000f8e33ff */
[----:B------:R-:W-:Y:S02]  /*5460*/  UISETP.NE.AND UP2, UPT, UR29, URZ, UPT ;  /* 0x000000ff1d00728c */ /* 0x000fe4000bf45270 */
[----:B------:R-:W-:Y:S02]  /*5470*/  ULOP3.LUT UR4, UR13, UR29, URZ, 0x3c, !UPT ;  /* 0x0000001d0d047292 */ /* 0x000fe4000f8e3cff */
[----:B------:R-:W-:Y:S01]  /*5480*/  UIADD3 UR5, UPT, UPT, -UR13, URZ, URZ ;  /* 0x000000ff0d057290 */ /* 0x000fe2000fffe1ff */
[----:B------:R-:W-:Y:S01]  /*5490*/  IMAD.U32 R0, RZ, RZ, UR13 ;  /* 0x0000000dff007e24 */ /* 0x000fe2000f8e00ff */
[----:B------:R-:W-:Y:S02]  /*54a0*/  UISETP.GE.AND UP0, UPT, UR4, URZ, UPT ;  /* 0x000000ff0400728c */ /* 0x000fe4000bf06270 */
[----:B------:R-:W-:Y:S02]  /*54b0*/  UIADD3 UR4, UPT, UPT, -UR12, URZ, URZ ;  /* 0x000000ff0c047290 */ /* 0x000fe4000fffe1ff */
[----:B------:R-:W-:Y:S01]  /*54c0*/  IABS R0, R0 ;  /* 0x0000000000007213 */ /* 0x000fe20000000000 */
[----:B------:R-:W-:Y:S02]  /*54d0*/  UIMAD UR12, UR57, UR5, UR12 ;  /* 0x00000005390c72a4 */ /* 0x000fe4000f8e020c */
[----:B------:R-:W-:Y:S02]  /*54e0*/  UIMAD UR4, UR27, UR4, UR21 ;  /* 0x000000041b0472a4 */ /* 0x000fe4000f8e0215 */
[----:B------:R-:W-:Y:S02]  /*54f0*/  IMAD.HI.U32 R13, R13, R0, RZ ;  /* 0x000000000d0d7227 */ /* 0x000fe400078e00ff */
[----:B------:R-:W-:Y:S03]  /*5500*/  USHF.L.U32 UR4, UR4, 0x6, URZ ;  /* 0x0000000604047899 */ /* 0x000fe600080006ff */
[C---:B------:R-:W-:Y:S05]  /*5510*/  IADD3 R3, PT, PT, -R13.reuse, RZ, RZ ;  /* 0x000000ff0d037210 */ /* 0x040fea0007ffe1ff */
[C---:B------:R-:W-:Y:S05]  /*5520*/  IMAD R0, R8.reuse, R3, R0 ;  /* 0x0000000308007224 */ /* 0x040fea00078e0200 */
[----:B------:R-:W-:Y:S11]  /*5530*/  ISETP.GT.U32.AND P1, PT, R8, R0, PT ;  /* 0x000000000800720c */ /* 0x000ff60003f24070 */
[----:B------:R-:W-:Y:S02]  /*5540*/  @!UPT UIADD3 URZ, UPT, UPT, URZ, URZ, URZ ;  /* 0x000000fffffff290 */ /* 0x000fe4000fffe0ff */
[----:B------:R-:W-:Y:S02]  /*5550*/  @!P1 IMAD.IADD R0, R0, 0x1, -R8 ;  /* 0x0000000100009824 */ /* 0x000fe400078e0a08 */
[----:B------:R-:W-:Y:S01]  /*5560*/  @!P1 VIADD R13, R13, 0x1 ;  /* 0x000000010d0d9836 */ /* 0x000fe20000000000 */
[----:B------:R-:W-:Y:S02]  /*5570*/  ISETP.NE.U32.AND P1, PT, RZ, UR30, PT ;  /* 0x0000001eff007c0c */ /* 0x000fe4000bf25070 */
[----:B------:R-:W-:Y:S02]  /*5580*/  ISETP.GE.U32.AND P2, PT, R0, R8, PT ;  /* 0x000000080000720c */ /* 0x000fe40003f46070 */
[----:B------:R-:W-:Y:S02]  /*5590*/  ISETP.NE.AND.EX P1, PT, RZ, UR31, PT, P1 ;  /* 0x0000001fff007c0c */ /* 0x000fe4000bf25310 */
[----:B------:R-:W-:Y:S09]  /*55a0*/  SHF.L.U32 R8, R10, 0x1f, RZ ;  /* 0x0000001f0a087819 */ /* 0x000ff200000006ff */
[----:B------:R-:W-:Y:S04]  /*55b0*/  @P2 IADD3 R13, PT, PT, R13, 0x1, RZ ;  /* 0x000000010d0d2810 */ /* 0x000fe80007ffe0ff */
[----:B------:R-:W-:Y:S11]  /*55c0*/  R2UR UR14, R13 ;  /* 0x000000000d0e72ca */ /* 0x000ff600000e0000 */
[----:B------:R-:W-:Y:S02]  /*55d0*/  @!UPT UIADD3 URZ, UPT, UPT, URZ, URZ, URZ ;  /* 0x000000fffffff290 */ /* 0x000fe4000fffe0ff */
[----:B------:R-:W-:Y:S02]  /*55e0*/  @!UP0 UIADD3 UR14, UPT, UPT, -UR14, URZ, URZ ;  /* 0x000000ff0e0e8290 */ /* 0x000fe4000fffe1ff */
[----:B------:R-:W-:Y:S04]  /*55f0*/  @!UP2 ULOP3.LUT UR14, URZ, UR29, URZ, 0x33, !UPT ;  /* 0x0000001dff0ea292 */ /* 0x000fe8000f8e33ff */
[----:B------:R-:W-:Y:S04]  /*5600*/  UIADD3 UR6, UPT, UPT, -UR14, URZ, URZ ;  /* 0x000000ff0e067290 */ /* 0x000fe8000fffe1ff */
[----:B------:R-:W-:Y:S01]  /*5610*/  UIMAD UR13, UR29, UR6, UR13 ;  /* 0x000000061d0d72a4 */ /* 0x000fe2000f8e020d */
[----:B------:R-:W-:Y:S11]  /*5620*/  BRA.U !UP5, `(.L_x_64) ;  /* 0x000000010d387547 */ /* 0x000ff6000b800000 */
[----:B------:R-:W-:Y:S01]  /*5630*/  UISETP.NE.AND UP1, UPT, UR55, URZ, UPT ;  /* 0x000000ff3700728c */ /* 0x000fe2000bf25270 */
[----:B------:R-:W-:Y:S01]  /*5640*/  HFMA2 R0, -RZ, RZ, 0, 5.9604644775390625e-08 ;  /* 0x00000001ff007431 */ /* 0x000fe200000001ff */
[----:B------:R-:W1:Y:S01]  /*5650*/  LDCU.64 UR8, c[0x0][0x358] ;  /* 0x00006b00ff0877ac */ /* 0x000e620008000a00 */
[----:B------:R-:W-:Y:S03]  /*5660*/  IMAD.MOV.U32 R61, RZ, RZ, 0x1 ;  /* 0x00000001ff3d7424 */ /* 0x000fe600078e00ff */
[----:B------:R-:W-:Y:S05]  /*5670*/  PLOP3.LUT P2, PT, PT, PT, UP1, 0x80, 0x8 ;  /* 0x000000000008781c */ /* 0x000fea0003f4f018 */
[----:B------:R-:W2:Y:S01]  /*5680*/  @UP1 LDCU.64 UR6, c[0x0][0x988] ;  /* 0x00013100ff0617ac */ /* 0x000ea20008000a00 */
[----:B------:R-:W-:Y:S07]  /*5690*/  @UP1 UIMAD UR5, UR49, UR30, URZ ;  /* 0x0000001e310512a4 */ /* 0x000fee000f8e02ff */
[----:B------:R-:W-:Y:S01]  /*56a0*/  @!P2 PRMT R61, R0, 0x7610, R61 ;  /* 0x00007610003da816 */ /* 0x000fe2000000003d */
[----:B--2---:R-:W-:Y:S03]  /*56b0*/  @UP1 UIMAD.WIDE UR6, UR5, 0x4, UR6 ;  /* 0x00000004050618a5 */ /* 0x004fe6000f8e0206 */
[----:B------:R-:W2:Y:S03]  /*56c0*/  @!UP1 LDCU UR5, c[0x0][0x980] ;  /* 0x00013000ff0597ac */ /* 0x000ea60008000800 */
[----:B------:R-:W-:Y:S01]  /*56d0*/  IMAD.U32 R12, RZ, RZ, UR6 ;  /* 0x00000006ff0c7e24 */ /* 0x000fe2000f8e00ff */
[----:B------:R-:W-:Y:S05]  /*56e0*/  MOV R13, UR7 ;  /* 0x00000007000d7c02 */ /* 0x000fea0008000f00 */
[----:B-1---5:R1:W5:Y:S02]  /*56f0*/  @P2 LDG.E R27, desc[UR8][R12.64] ;  /* 0x000000080c1b2981 */ /* 0x022364000c1e1900 */
[----:B-12---:R-:W-:Y:S07]  /*5700*/  @!P2 IMAD.U32 R27, RZ, RZ, UR5 ;  /* 0x00000005ff1bae24 */ /* 0x006fee000f8e00ff */
.L_x_64:
[----:B-----5:R-:W-:Y:S01]  /*5710*/  @!P1 FSETP.EQ.AND P3, PT, R27, RZ, PT ;  /* 0x000000ff1b00920b */ /* 0x020fe20003f62000 */
[----:B------:R-:W-:Y:S01]  /*5720*/  @!UPT UIADD3 URZ, UPT, UPT, URZ, URZ, URZ ;  /* 0x000000fffffff290 */ /* 0x000fe2000fffe0ff */
[----:B------:R-:W-:Y:S11]  /*5730*/  @!P1 BRA `(.L_x_65) ;  /* 0x0000000000149947 */ /* 0x000ff60003800000 */
[----:B------:R-:W-:Y:S02]  /*5740*/  LOP3.LUT P1, RZ, R61, 0xff, RZ, 0xc0, !PT ;  /* 0x000000ff3dff7812 */ /* 0x000fe4000782c0ff */
[----:B------:R-:W-:Y:S04]  /*5750*/  PLOP3.LUT P3, PT, PT, PT, UP1, 0x80, 0x8 ;  /* 0x000000000008781c */ /* 0x000fe80003f6f018 */
[----:B------:R-:W-:Y:S07]  /*5760*/  PLOP3.LUT P3, PT, P3, PT, PT, 0x8, 0x80 ;  /* 0x000000000080781c */ /* 0x000fee0001f6e170 */
[----:B------:R-:W-:Y:S11]  /*5770*/  @P1 FSETP.EQ.AND P3, PT, R27, RZ, PT ;  /* 0x000000ff1b00120b */ /* 0x000ff60003f62000 */
[----:B------:R-:W-:Y:S02]  /*5780*/  @!UPT UIADD3 URZ, UPT, UPT, URZ, URZ, URZ ;  /* 0x000000fffffff290 */ /* 0x000fe4000fffe0ff */
.L_x_65:
[----:B------:R-:W1:Y:S01]  /*5790*/  SYNCS.PHASECHK.TRANS64.TRYWAIT P1, [UR20+0x60], R8 ;  /* 0x00006008ff0075a7 */ /* 0x000e620008021114 */
[----:B------:R-:W-:Y:S04]  /*57a0*/  ELECT P2, URZ, PT ;  /* 0x0000000000ff782f */ /* 0x000fe80003840000 */
[----:B------:R-:W-:Y:S01]  /*57b0*/  PLOP3.LUT P2, PT, P3, P2, PT, 0xf2, 0x2f ;  /* 0x00000000002f781c */ /* 0x000fe20001f45e72 */
[----:B------:R-:W-:Y:S01]  /*57c0*/  @!UPT UIADD3 URZ, UPT, UPT, URZ, URZ, URZ ;  /* 0x000000fffffff290 */ /* 0x000fe2000fffe0ff */
[----:B-1----:R-:W-:Y:S11]  /*57d0*/  @!P1 BRA `(.L_x_66) ;  /* 0x0000004800c49947 */ /* 0x002ff60003800000 */
.L_x_150:
[----:B------:R-:W-:Y:S01]  /*57e0*/  @!P2 IADD3 R3, P1, PT, R14, 0x680, RZ ;  /* 0x000006800e03a810 */ /* 0x000fe20007f3e0ff */
[----:B------:R-:W-:Y:S01]  /*57f0*/  VOTEU.ALL UP0, P2 ;  /* 0x0000000000ff7886 */ /* 0x000fe20001000000 */
[----:B------:R-:W-:Y:S01]  /*5800*/  UMOV UR22, 0x0 ;  /* 0x0000000000167882 */ /* 0x000fe20000000000 */
[----:B------:R-:W-:Y:S01]  /*5810*/  UMOV UR23, 0x10000000 ;  /* 0x1000000000177882 */ /* 0x000fe20000000000 */
[----:B------:R-:W-:Y:S01]  /*5820*/  @!P2 R2UR UR6, R3 ;  /* 0x000000000306a2ca */ /* 0x000fe200000e0000 */
[----:B-1----:R-:W-:Y:S01]  /*5830*/  @!P2 IMAD.X R0, RZ, RZ, R15, P1 ;  /* 0x000000ffff00a224 */ /* 0x002fe200008e060f */
[----:B------:R-:W-:Y:S01]  /*5840*/  @!UP0 UIADD3 UR8, UPT, UPT, UR20, 0x200, URZ ;  /* 0x0000020014088890 */ /* 0x000fe2000fffe0ff */
[----:B------:R-:W-:Y:S03]  /*5850*/  VOTEU.ALL UP0, P2 ;  /* 0x0000000000ff7886 */ /* 0x000fe60001000000 */
[----:B------:R-:W-:Y:S01]  /*5860*/  @!P2 R2UR UR5, R0 ;  /* 0x000000000005a2ca */ /* 0x000fe200000e0000 */
[----:B------:R-:W-:Y:S01]  /*5870*/  @!P2 IMAD.MOV.U32 R0, RZ, RZ, 0x2000 ;  /* 0x00002000ff00a424 */ /* 0x000fe200078e00ff */
[----:B------:R-:W-:Y:S01]  /*5880*/  @!UP0 UMOV UR9, UR38 ;  /* 0x0000002600098c82 */ /* 0x000fe20008000000 */
[----:B------:R-:W-:Y:S04]  /*5890*/  @!UP0 UMOV UR10, UR4 ;  /* 0x00000004000a8c82 */ /* 0x000fe80008000000 */
[----:B------:R-:W-:Y:S05]  /*58a0*/  IMAD.U32 R12, RZ, RZ, UR6 ;  /* 0x00000006ff0c7e24 */ /* 0x000fea000f8e00ff */
[----:B------:R-:W-:Y:S01]  /*58b0*/  @!P2 R2UR UR6, R12 ;  /* 0x000000000c06a2ca */ /* 0x000fe200000e0000 */
[----:B------:R-:W-:Y:S05]  /*58c0*/  IMAD.U32 R13, RZ, RZ, UR5 ;  /* 0x00000005ff0d7e24 */ /* 0x000fea000f8e00ff */
[----:B------:R-:W-:Y:S11]  /*58d0*/  @!P2 R2UR UR7, R13 ;  /* 0x000000000d07a2ca */ /* 0x000ff600000e0000 */
[----:B------:R-:W-:Y:S02]  /*58e0*/  @!UPT UIADD3 URZ, UPT, UPT, URZ, URZ, URZ ;  /* 0x000000fffffff290 */ /* 0x000fe4000fffe0ff */
[----:B------:R1:W-:Y:S01]  /*58f0*/  @!UP0 UTMALDG.5D [UR8], [UR6], desc[UR22] ;  /* 0x00001608060085b4 */ /* 0x0003e20008021000 */
[----:B------:R1:W-:Y:S01]  /*5900*/  @!P2 SYNCS.ARRIVE.TRANS64.RED.A0TR RZ, [UR20+0x40], R0 ;  /* 0x00004000ffffa9a7 */ /* 0x0003e20008300414 */
[----:B------:R-:W-:Y:S01]  /*5910*/  SYNCS.ARRIVE.TRANS64.RED.A1T0 RZ, [UR54], RZ ;  /* 0x000000ffffff79a7 */ /* 0x000fe20008100436 */
[----:B------:R-:W2:Y:S02]  /*5920*/  SYNCS.PHASECHK.TRANS64.TRYWAIT P1, [UR20+0x68], R8 ;  /* 0x00006808ff0075a7 */ /* 0x000ea40008021114 */
[----:B-12---:R-:W-:Y:S05]  /*5930*/  @!P1 BRA `(.L_x_67) ;  /* 0x0000004800849947 */ /* 0x006fea0003800000 */
.L_x_152:
[----:B------:R-:W-:Y:S01]  /*5940*/  @!P2 IADD3 R3, P1, PT, R14, 0x680, RZ ;  /* 0x000006800e03a810 */ /* 0x000fe20007f3e0ff */
[----:B------:R-:W-:Y:S01]  /*5950*/  VOTEU.ALL UP0, P2 ;  /* 0x0000000000ff7886 */ /* 0x000fe20001000000 */
[----:B------:R-:W-:Y:S01]  /*5960*/  UMOV UR22, 0x0 ;  /* 0x0000000000167882 */ /* 0x000fe20000000000 */
[----:B------:R-:W-:Y:S01]  /*5970*/  UMOV UR23, 0x10000000 ;  /* 0x1000000000177882 */ /* 0x000fe20000000000 */
[----:B------:R-:W-:Y:S01]  /*5980*/  @!P2 R2UR UR6, R3 ;  /* 0x000000000306a2ca */ /* 0x000fe200000e0000 */
[----:B-1----:R-:W-:Y:S01]  /*5990*/  @!P2 IMAD.X R0, RZ, RZ, R15, P1 ;  /* 0x000000ffff00a224 */ /* 0x002fe200008e060f */
[----:B------:R-:W-:Y:S02]  /*59a0*/  @!UP0 UIADD3 UR8, UPT, UPT, UR20, 0x2200, URZ ;  /* 0x0000220014088890 */ /* 0x000fe4000fffe0ff */
[----:B------:R-:W-:Y:S02]  /*59b0*/  @!UP0 UIADD3 UR10, UPT, UPT, UR4, 0x10, URZ ;  /* 0x00000010040a8890 */ /* 0x000fe4000fffe0ff */
[----:B------:R-:W-:Y:S01]  /*59c0*/  @!P2 R2UR UR5, R0 ;  /* 0x000000000005a2ca */ /* 0x000fe200000e0000 */
[----:B------:R-:W-:Y:S01]  /*59d0*/  VOTEU.ALL UP0, P2 ;  /* 0x0000000000ff7886 */ /* 0x000fe20001000000 */
[----:B------:R-:W-:Y:S04]  /*59e0*/  @!P2 IMAD.MOV.U32 R0, RZ, RZ, 0x2000 ;  /* 0x00002000ff00a424 */ /* 0x000fe800078e00ff */
[----:B------:R-:W-:Y:S01]  /*59f0*/  @!UP0 UMOV UR9, UR37 ;  /* 0x0000002500098c82 */ /* 0x000fe20008000000 */
        /* <DEDUP_REMOVED lines=10> */
.L_x_154:
[----:B------:R-:W-:Y:S01]  /*5aa0*/  @!P2 IADD3 R3, P1, PT, R14, 0x680, RZ ;  /* 0x000006800e03a810 */ /* 0x000fe20007f3e0ff */
[----:B------:R-:W-:Y:S01]  /*5ab0*/  VOTEU.ALL UP0, P2 ;  /* 0x0000000000ff7886 */ /* 0x000fe20001000000 */
[----:B------:R-:W-:Y:S01]  /*5ac0*/  UMOV UR22, 0x0 ;  /* 0x0000000000167882 */ /* 0x000fe20000000000 */
[----:B------:R-:W-:Y:S01]  /*5ad0*/  UMOV UR23, 0x10000000 ;  /* 0x1000000000177882 */ /* 0x000fe20000000000 */
[----:B------:R-:W-:Y:S01]  /*5ae0*/  @!P2 R2UR UR6, R3 ;  /* 0x000000000306a2ca */ /* 0x000fe200000e0000 */
[----:B-1----:R-:W-:Y:S01]  /*5af0*/  @!P2 IMAD.X R0, RZ, RZ, R15, P1 ;  /* 0x000000ffff00a224 */ /* 0x002fe200008e060f */
[----:B------:R-:W-:Y:S01]  /*5b00*/  @!UP0 UIADD3 UR8, UPT, UPT, UR20, 0x4200, URZ ;  /* 0x0000420014088890 */ /* 0x000fe2000fffe0ff */
[----:B------:R-:W-:Y:S01]  /*5b10*/  @P0 SHF.R.U32.HI R4, RZ, 0x10, R5 ;  /* 0x00000010ff040819 */ /* 0x000fe20000011605 */
[----:B------:R-:W-:Y:S02]  /*5b20*/  @!UP0 UIADD3 UR10, UPT, UPT, UR4, 0x20, URZ ;  /* 0x00000020040a8890 */ /* 0x000fe4000fffe0ff */
[----:B------:R-:W-:Y:S01]  /*5b30*/  @!P2 R2UR UR5, R0 ;  /* 0x000000000005a2ca */ /* 0x000fe200000e0000 */
[----:B------:R-:W-:Y:S01]  /*5b40*/  VOTEU.ALL UP0, P2 ;  /* 0x0000000000ff7886 */ /* 0x000fe20001000000 */
[----:B------:R-:W-:Y:S01]  /*5b50*/  @!P2 IMAD.MOV.U32 R0, RZ, RZ, 0x2000 ;  /* 0x00002000ff00a424 */ /* 0x000fe200078e00ff */
[----:B------:R-:W-:Y:S03]  /*5b60*/  @P0 R2UR UR49, R4 ;  /* 0x00000000043102ca */ /* 0x000fe600000e0000 */
        /* <DEDUP_REMOVED lines=11> */
.L_x_156:
[----:B------:R-:W-:Y:S01]  /*5c20*/  @!P2 IADD3 R3, P0, PT, R14, 0x680, RZ ;  /* 0x000006800e03a810 */ /* 0x000fe20007f1e0ff */
[----:B------:R-:W-:Y:S01]  /*5c30*/  VOTEU.ALL UP0, P2 ;  /* 0x0000000000ff7886 */ /* 0x000fe20001000000 */
[----:B------:R-:W-:Y:S01]  /*5c40*/  UMOV UR6, 0x0 ;  /* 0x0000000000067882 */ /* 0x000fe20000000000 */
[----:B------:R-:W-:Y:S01]  /*5c50*/  UMOV UR7, 0x10000000 ;  /* 0x1000000000077882 */ /* 0x000fe20000000000 */
[----:B------:R-:W-:Y:S01]  /*5c60*/  @!P2 R2UR UR5, R3 ;  /* 0x000000000305a2ca */ /* 0x000fe200000e0000 */
[----:B-1----:R-:W-:Y:S01]  /*5c70*/  @!P2 IMAD.X R0, RZ, RZ, R15, P0 ;  /* 0x000000ffff00a224 */ /* 0x002fe200000e060f */
[----:B------:R-:W-:Y:S01]  /*5c80*/  @!UP0 UIADD3 UR10, UPT, UPT, UR4, 0x30, URZ ;  /* 0x00000030040a8890 */ /* 0x000fe2000fffe0ff */
[----:B------:R-:W-:Y:S01]  /*5c90*/  LOP3.LUT R10, R10, 0x1, RZ, 0x3c, !PT ;  /* 0x000000010a0a7812 */ /* 0x000fe200078e3cff */
[----:B------:R-:W-:Y:S01]  /*5ca0*/  @!UP0 UIADD3 UR8, UPT, UPT, UR20, 0x6200, URZ ;  /* 0x0000620014088890 */ /* 0x000fe2000fffe0ff */
[----:B------:R-:W-:Y:S01]  /*5cb0*/  LOP3.LUT R9, R9, 0x1, RZ, 0x3c, !PT ;  /* 0x0000000109097812 */ /* 0x000fe200078e3cff */
[----:B------:R-:W-:Y:S01]  /*5cc0*/  @!UP0 UIADD3 UR9, UPT, UPT, UR20, 0x58, URZ ;  /* 0x0000005814098890 */ /* 0x000fe2000fffe0ff */
[----:B------:R-:W-:Y:S01]  /*5cd0*/  @!P2 R2UR UR4, R0 ;  /* 0x000000000004a2ca */ /* 0x000fe200000e0000 */
[----:B------:R-:W-:Y:S01]  /*5ce0*/  VOTEU.ALL UP0, P2 ;  /* 0x0000000000ff7886 */ /* 0x000fe20001000000 */
[----:B------:R-:W-:Y:S02]  /*5cf0*/  UIADD3 UR21, UPT, UPT, UR15, UR47, URZ ;  /* 0x0000002f0f157290 */ /* 0x000fe4000fffe0ff */
[----:B------:R-:W-:Y:S02]  /*5d00*/  UIADD3 UR28, UPT, UPT, UR16, UR46, URZ ;  /* 0x0000002e101c7290 */ /* 0x000fe4000fffe0ff */
[----:B------:R-:W-:Y:S01]  /*5d10*/  IMAD.U32 R4, RZ, RZ, UR5 ;  /* 0x00000005ff047e24 */ /* 0x000fe2000f8e00ff */
[----:B------:R-:W-:Y:S06]  /*5d20*/  UPLOP3.LUT UP2, UPT, UPT, UPT, UPT, 0x80, 0x8 ;  /* 0x000000000008789c */ /* 0x000fec0003f4f070 */
[----:B------:R-:W-:Y:S01]  /*5d30*/  IMAD.U32 R5, RZ, RZ, UR4 ;  /* 0x00000004ff057e24 */ /* 0x000fe2000f8e00ff */
[----:B------:R-:W-:Y:S04]  /*5d40*/  @!P2 R2UR UR4, R4 ;  /* 0x000000000404a2ca */ /* 0x000fe800000e0000 */
[----:B------:R-:W-:Y:S11]  /*5d50*/  @!P2 R2UR UR5, R5 ;  /* 0x000000000505a2ca */ /* 0x000ff600000e0000 */
[----:B------:R-:W-:Y:S02]  /*5d60*/  @!UPT UIADD3 URZ, UPT, UPT, URZ, URZ, URZ ;  /* 0x000000fffffff290 */ /* 0x000fe4000fffe0ff */
[----:B------:R1:W-:Y:S01]  /*5d70*/  @!UP0 UTMALDG.5D [UR8], [UR4], desc[UR6] ;  /* 0x00000608040085b4 */ /* 0x0003e20008021000 */
[----:B------:R1:W-:Y:S01]  /*5d80*/  @!P2 SYNCS.ARRIVE.TRANS64.RED.A0TR RZ, [UR20+0x58], R2 ;  /* 0x00005802ffffa9a7 */ /* 0x0003e20008300414 */
[----:B------:R-:W-:Y:S01]  /*5d90*/  SYNCS.ARRIVE.TRANS64.RED.A1T0 RZ, [UR51], RZ ;  /* 0x000000ffffff79a7 */ /* 0x000fe20008100433 */
[----:B------:R-:W-:Y:S05]  /*5da0*/  BRA.U UP3, `(.L_x_70) ;  /* 0xffffffed03847547 */ /* 0x000fea000b83ffff */
[----:B-1----:R-:W-:-:S04]  /*5db0*/  SHF.L.U32 R2, R10, 0x1f, RZ ;  /* 0x0000001f0a027819 */ /* 0x002fc800000006ff */
[----:B------:R-:W1:Y:S02]  /*5dc0*/  SYNCS.PHASECHK.TRANS64.TRYWAIT P0, [UR20+0x60], R2 ;  /* 0x00006002ff0075a7 */ /* 0x000e640008001114 */
[----:B-1----:R-:W-:Y:S05]  /*5dd0*/  @!P0 BRA `(.L_x_71) ;  /* 0x0000004400a48947 */ /* 0x002fea0003800000 */
.L_x_158:
[----:B------:R-:W2:Y:S02]  /*5de0*/  SYNCS.PHASECHK.TRANS64.TRYWAIT P0, [UR20+0x68], R2 ;  /* 0x00006802ff0075a7 */ /* 0x000ea40008001114 */
[----:B--2---:R-:W-:Y:S05]  /*5df0*/  @!P0 BRA `(.L_x_72) ;  /* 0x0000004400b48947 */ /* 0x004fea0003800000 */
.L_x_160:
[----:B------:R-:W2:Y:S02]  /*5e00*/  SYNCS.PHASECHK.TRANS64.TRYWAIT P0, [UR20+0x70], R2 ;  /* 0x00007002ff0075a7 */ /* 0x000ea40008001114 */
[----:B--2---:R-:W-:Y:S05]  /*5e10*/  @!P0 BRA `(.L_x_73) ;  /* 0x0000004400c48947 */ /* 0x004fea0003800000 */
.L_x_162:
[----:B-1----:R-:W-:-:S07]  /*5e20*/  MOV R0, UR20 ;  /* 0x0000001400007c02 */ /* 0x002fce0008000f00 */
.L_x_74:
[----:B-1----:R-:W-:-:S04]  /*5e30*/  SHF.L.U32 R2, R10, 0x1f, RZ ;  /* 0x0000001f0a027819 */ /* 0x002fc800000006ff */
[----:B------:R1:W2:Y:S03]  /*5e40*/  SYNCS.PHASECHK.TRANS64.TRYWAIT P0, [R0+URZ+0x78], R2 ;  /* 0x00007802000075a7 */ /* 0x0002a600080011ff */
[----:B--2---:R-:W-:Y:S05]  /*5e50*/  @!P0 NANOSLEEP.SYNCS 0x989680 ;  /* 0x009896800000895d */ /* 0x004fea0003900000 */
[----:B------:R-:W2:Y:S02]  /*5e60*/  @!P0 SYNCS.PHASECHK.TRANS64 P0, [R0+URZ+0x78], R2 ;  /* 0x00007802000085a7 */ /* 0x000ea400080010ff */
[----:B--2---:R-:W-:Y:S05]  /*5e70*/  @P0 EXIT ;  /* 0x000000000000094d */ /* 0x004fea0003800000 */
[----:B------:R-:W-:Y:S05]  /*5e80*/  BRA `(.L_x_74) ;  /* 0xfffffffc00e87947 */ /* 0x000fea000383ffff */
.L_x_59:
[----:B------:R-:W-:-:S06]  /*5e90*/  UISETP.GE.AND UP0, UPT, UR18, 0x4, UPT ;  /* 0x000000041200788c */ /* 0x000fcc000bf06270 */
[----:B------:R-:W-:-:S13]  /*5ea0*/  PLOP3.LUT P0, PT, PT, PT, UP0, 0x80, 0x8 ;  /* 0x000000000008781c */ /* 0x000fda0003f0f008 */
[----:B-1----:R-:W-:Y:S05]  /*5eb0*/  @!P0 EXIT ;  /* 0x000000000000894d */ /* 0x002fea0003800000 */
[----:B------:R-:W1:Y:S08]  /*5ec0*/  S2UR UR4, SR_CgaCtaId ;  /* 0x00000000000479c3 */ /* 0x000e700000008800 */
[----:B------:R-:W-:Y:S01]  /*5ed0*/  BAR.SYNC.DEFER_BLOCKING 0x6, 0xa0 ;  /* 0x0182800000007b1d */ /* 0x000fe20000010000 */
[C---:B------:R-:W-:Y:S01]  /*5ee0*/  IMAD.SHL.U32 R0, R59.reuse, 0x10, RZ ;  /* 0x000000103b007824 */ /* 0x040fe200078e00ff */
[C---:B------:R-:W-:Y:S01]  /*5ef0*/  LOP3.LUT R60, R59.reuse, 0x60, RZ, 0xc0, !PT ;  /* 0x000000603b3c7812 */ /* 0x040fe200078ec0ff */
[C---:B------:R-:W-:Y:S01]  /*5f00*/  IMAD.SHL.U32 R58, R59.reuse, 0x2, RZ ;  /* 0x000000023b3a7824 */ /* 0x040fe200078e00ff */
[C---:B------:R-:W-:Y:S01]  /*5f10*/  LOP3.LUT R67, R59.reuse, 0x2, RZ, 0xc0, !PT ;  /* 0x000000023b437812 */ /* 0x040fe200078ec0ff */
[----:B------:R-:W-:Y:S01]  /*5f20*/  IMAD.U32 R23, R59, 0x10000, RZ ;  /* 0x000100003b177824 */ /* 0x000fe200078e00ff */
[----:B------:R-:W-:-:S02]  /*5f30*/  UMOV UR50, 0x400 ;  /* 0x0000040000327882 */ /* 0x000fc40000000000 */
[----:B------:R-:W2:Y:S01]  /*5f40*/  LDC.64 R50, c[0x0][0x9b0] ;  /* 0x00026c00ff327b82 */ /* 0x000ea20000000a00 */
[----:B------:R-:W3:Y:S01]  /*5f50*/  LDCU.64 UR6, c[0x0][0x990] ;  /* 0x00013200ff0677ac */ /* 0x000ee20008000a00 */
[----:B------:R-:W-:Y:S01]  /*5f60*/  LOP3.LUT R4, R0, 0x60, RZ, 0xc0, !PT ;  /* 0x0000006000047812 */ /* 0x000fe200078ec0ff */
[----:B------:R-:W-:Y:S01]  /*5f70*/  HFMA2 R55, -RZ, RZ, 0, 0 ;  /* 0x00000000ff377431 */ /* 0x000fe200000001ff */
[----:B------:R-:W-:Y:S01]  /*5f80*/  LOP3.LUT R59, R59, 0x4, RZ, 0xc0, !PT ;  /* 0x000000043b3b7812 */ /* 0x000fe200078ec0ff */
[----:B------:R-:W-:Y:S01]  /*5f90*/  USHF.R.S32.HI UR53, URZ, 0x1f, UR5 ;  /* 0x0000001fff357899 */ /* 0x000fe20008011405 */
[----:B------:R-:W-:Y:S01]  /*5fa0*/  LOP3.LUT R58, R4, 0xc, R58, 0xf8, !PT ;  /* 0x0000000c043a7812 */ /* 0x000fe200078ef83a */
[----:B------:R-:W-:Y:S01]  /*5fb0*/  IMAD.MOV.U32 R57, RZ, RZ, 0x1 ;  /* 0x00000001ff397424 */ /* 0x000fe200078e00ff */
[----:B------:R-:W4:Y:S01]  /*5fc0*/  LDC.64 R48, c[0x0][0x9a8] ;  /* 0x00026a00ff307b82 */ /* 0x000f220000000a00 */
[----:B------:R-:W-:Y:S01]  /*5fd0*/  ULEA.HI UR53, UR53, UR5, URZ, 0x6 ;  /* 0x0000000535357291 */ /* 0x000fe2000f8f30ff */
[----:B------:R-:W-:Y:S01]  /*5fe0*/  LOP3.LUT R58, R58, 0x790, R0, 0xf8, !PT ;  /* 0x000007903a3a7812 */ /* 0x000fe200078ef800 */
[----:B------:R-:W-:Y:S01]  /*5ff0*/  IMAD.MOV.U32 R22, RZ, RZ, RZ ;  /* 0x000000ffff167224 */ /* 0x000fe200078e00ff */
[----:B------:R-:W-:Y:S01]  /*6000*/  LOP3.LUT R23, R23, 0x600000, RZ, 0xc0, !PT ;  /* 0x0060000017177812 */ /* 0x000fe200078ec0ff */
[----:B------:R-:W-:Y:S01]  /*6010*/  IMAD.MOV.U32 R56, RZ, RZ, RZ ;  /* 0x000000ffff387224 */ /* 0x000fe200078e00ff */
[----:B------:R-:W2:Y:S01]  /*6020*/  LDCU UR62, c[0x0][0x370] ;  /* 0x00006e00ff3e77ac */ /* 0x000ea20008000800 */
[----:B-1----:R-:W-:Y:S01]  /*6030*/  ULEA UR50, UR4, UR50, 0x18 ;  /* 0x0000003204327291 */ /* 0x002fe2000f8ec0ff */
[----:B---3--:R-:W-:Y:S01]  /*6040*/  MOV R64, UR6 ;  /* 0x0000000600407c02 */ /* 0x008fe20008000f00 */
[----:B------:R-:W-:Y:S01]  /*6050*/  IMAD.U32 R63, RZ, RZ, UR7 ;  /* 0x00000007ff3f7e24 */ /* 0x000fe2000f8e00ff */
[----:B------:R-:W1:Y:S01]  /*6060*/  LDCU UR48, c[0x0][0xc0c] ;  /* 0x00018180ff3077ac */ /* 0x000e620008000800 */
[----:B------:R-:W-:-:S05]  /*6070*/  UIADD3 UR4, UPT, UPT, UR50, 0x200, URZ ;  /* 0x0000020032047890 */ /* 0x000fca000fffe0ff */
[----:B------:R-:W3:Y:S01]  /*6080*/  LDS R2, [UR50+0xe0] ;  /* 0x0000e032ff027984 */ /* 0x000ee20008000800 */
[----:B------:R-:W1:Y:S01]  /*6090*/  LDCU UR38, c[0x0][0xc30] ;  /* 0x00018600ff2677ac */ /* 0x000e620008000800 */
[----:B------:R-:W-:Y:S01]  /*60a0*/  MOV R52, UR4 ;  /* 0x0000000400347c02 */ /* 0x000fe20008000f00 */
[----:B------:R-:W1:Y:S03]  /*60b0*/  LDCU.64 UR60, c[0x0][0x988] ;  /* 0x00013100ff3c77ac */ /* 0x000e660008000a00 */
[----:B------:R-:W-:Y:S01]  /*60c0*/  LEA R58, R58, R52, 0x2 ;  /* 0x000000343a3a7211 */ /* 0x000fe200078e10ff */
[----:B------:R-:W1:Y:S04]  /*60d0*/  LDCU.64 UR46, c[0x0][0xc28] ;  /* 0x00018500ff2e77ac */ /* 0x000e680008000a00 */
[--C-:B------:R-:W-:Y:S01]  /*60e0*/  IMAD R67, R67, -0x10, R58.reuse ;  /* 0xfffffff043437824 */ /* 0x100fe200078e023a */
[----:B------:R-:W1:Y:S01]  /*60f0*/  LDCU.128 UR56, c[0x0][0xc10] ;  /* 0x00018200ff3877ac */ /* 0x000e620008000c00 */
[----:B------:R-:W-:Y:S01]  /*6100*/  IMAD R66, R59, -0x10, R58 ;  /* 0xfffffff03b427824 */ /* 0x000fe200078e023a */
[----:B------:R-:W1:Y:S01]  /*6110*/  LDCU UR55, c[0x0][0x374] ;  /* 0x00006e80ff3777ac */ /* 0x000e620008000800 */
[----:B------:R-:W-:Y:S01]  /*6120*/  USHF.R.S32.HI UR53, URZ, 0x6, UR53 ;  /* 0x00000006ff357899 */ /* 0x000fe20008011435 */
[----:B------:R-:W-:Y:S01]  /*6130*/  UMOV UR54, URZ ;  /* 0x000000ff00367c82 */ /* 0x000fe20008000000 */
[----:B------:R-:W-:Y:S01]  /*6140*/  UMOV UR51, URZ ;  /* 0x000000ff00337c82 */ /* 0x000fe20008000000 */
[C---:B---3--:R-:W-:Y:S01]  /*6150*/  VIADD R3, R2.reuse, 0x40 ;  /* 0x0000004002037836 */ /* 0x048fe20000000000 */
[----:B------:R-:W-:-:S04]  /*6160*/  LOP3.LUT R2, R2, 0xffff, RZ, 0xc0, !PT ;  /* 0x0000ffff02027812 */ /* 0x000fc800078ec0ff */
[----:B------:R-:W-:-:S05]  /*6170*/  LOP3.LUT R3, R3, 0xffff, RZ, 0xc0, !PT ;  /* 0x0000ffff03037812 */ /* 0x000fca00078ec0ff */
[----:B-12-4-:R3:W-:Y:S02]  /*6180*/  STL.64 [R1], R2 ;  /* 0x0000000201007387 */ /* 0x0167e40000100a00 */
.L_x_118:
[----:B---3--:R-:W-:Y:S04]  /*6190*/  SHF.L.U32 R2, R55, 0x1f, RZ ;  /* 0x0000001f37027819 */ /* 0x008fe800000006ff */
[----:B-1----:R-:W1:Y:S02]  /*61a0*/  SYNCS.PHASECHK.TRANS64.TRYWAIT P0, [UR50+0x90], R2 ;  /* 0x00009002ff0075a7 */ /* 0x002e640008001132 */
[----:B-1----:R-:W-:Y:S05]  /*61b0*/  @!P0 BRA `(.L_x_75) ;  /* 0x0000004000f48947 */ /* 0x002fea0003800000 */
.L_x_164:
[----:B------:R-:W2:Y:S01]  /*61c0*/  LDS.128 R4, [UR50+0xd0] ;  /* 0x0000d032ff047984 */ /* 0x000ea20008000c00 */
[----:B------:R-:W-:Y:S02]  /*61d0*/  UIADD3 UR4, UPT, UPT, UR50, 0x98, URZ ;  /* 0x0000009832047890 */ /* 0x000fe4000fffe0ff */
[----:B------:R-:W-:Y:S02]  /*61e0*/  UISETP.GE.AND UP0, UPT, UR39, 0x1, UPT ;  /* 0x000000012700788c */ /* 0x000fe4000bf06270 */
[----:B------:R-:W-:Y:S01]  /*61f0*/  UPRMT UR4, URZ, 0x654, UR4 ;  /* 0x00000654ff047896 */ /* 0x000fe20008000004 */
        /* <DEDUP_REMOVED lines=10> */
[----:B------:R-:W-:Y:S01]  /*62a0*/  PLOP3.LUT P0, PT, PT, PT, UP1, 0x80, 0x8 ;  /* 0x000000000008781c */ /* 0x000fe20003f0f018 */
[----:B------:R-:W-:Y:S11]  /*62b0*/  UP2UR UR63, UPR, URZ, 0x2 ;  /* 0x00000002ff3f7883 */ /* 0x000ff60008000000 */
[----:B------:R-:W-:Y:S01]  /*62c0*/  @!UPT UIADD3 URZ, UPT, UPT, URZ, URZ, URZ ;  /* 0x000000fffffff290 */ /* 0x000fe2000fffe0ff */
[----:B-1----:R-:W-:Y:S02]  /*62d0*/  @P0 MOV R2, R4 ;  /* 0x0000000400020202 */ /* 0x002fe40000000f00 */
[----:B------:R-:W-:Y:S02]  /*62e0*/  @P0 LOP3.LUT R0, R5, 0xffff, RZ, 0xc0, !PT ;  /* 0x0000ffff05000812 */ /* 0x000fe400078ec0ff */
[----:B------:R-:W-:Y:S02]  /*62f0*/  @P0 R2UR UR6, R2 ;  /* 0x00000000020602ca */ /* 0x000fe400000e0000 */
[----:B------:R-:W-:Y:S01]  /*6300*/  @P0 R2UR UR5, R0 ;  /* 0x00000000000502ca */ /* 0x000fe200000e0000 */
[----:B------:R-:W-:Y:S05]  /*6310*/  IMAD.U32 R0, RZ, RZ, UR53 ;  /* 0x00000035ff007e24 */ /* 0x000fea000f8e00ff */
[----:B------:R-:W-:Y:S05]  /*6320*/  IABS R2, R0 ;  /* 0x0000000000027213 */ /* 0x000fea0000000000 */
[----:B------:R-:W-:Y:S02]  /*6330*/  @UP1 UMOV UR37, UR6 ;  /* 0x0000000600251c82 */ /* 0x000fe40008000000 */
[----:B------:R-:W-:Y:S01]  /*6340*/  @UP1 UMOV UR36, UR5 ;  /* 0x0000000500241c82 */ /* 0x000fe20008000000 */
[----:B------:R-:W-:Y:S05]  /*6350*/  BRA.U !UP0, `(.L_x_76) ;  /* 0x0000000108cc7547 */ /* 0x000fea000b800000 */
[----:B------:R-:W1:Y:S01]  /*6360*/  LDCU UR9, c[0x0][0xc20] ;  /* 0x00018400ff0977ac */ /* 0x000e620008000800 */
[----:B------:R-:W-:Y:S02]  /*6370*/  UIMAD.WIDE.U32 UR4, UR55, UR59, URZ ;  /* 0x0000003b370472a5 */ /* 0x000fe4000f8e00ff */
[----:B------:R-:W-:Y:S02]  /*6380*/  UIMAD.WIDE.U32 UR6, UR62, UR56, URZ ;  /* 0x000000383e0672a5 */ /* 0x000fe4000f8e00ff */
[----:B------:R-:W-:Y:S02]  /*6390*/  UIMAD.WIDE.U32 UR10, UR36, UR59, URZ ;  /* 0x0000003b240a72a5 */ /* 0x000fe4000f8e00ff */
[----:B------:R-:W-:Y:S02]  /*63a0*/  UISETP.NE.AND UP0, UPT, UR58, 0x1, UPT ;  /* 0x000000013a00788c */ /* 0x000fe4000bf05270 */
[----:B------:R-:W-:Y:S02]  /*63b0*/  UISETP.NE.AND UP1, UPT, UR48, 0x1, UPT ;  /* 0x000000013000788c */ /* 0x000fe4000bf25270 */
[----:B------:R-:W-:Y:S02]  /*63c0*/  UISETP.NE.AND UP2, UPT, UR39, 0x1, UPT ;  /* 0x000000012700788c */ /* 0x000fe4000bf45270 */
[----:B------:R-:W-:Y:S01]  /*63d0*/  UIMAD.WIDE.U32 UR12, UR37, UR56, URZ ;  /* 0x00000038250c72a5 */ /* 0x000fe2000f8e00ff */
[----:B------:R-:W-:Y:S01]  /*63e0*/  UMOV UR4, UR5 ;  /* 0x0000000500047c82 */ /* 0x000fe20008000000 */
[----:B------:R-:W-:Y:S01]  /*63f0*/  UMOV UR6, UR11 ;  /* 0x0000000b00067c82 */ /* 0x000fe20008000000 */
[----:B-1----:R-:W-:Y:S03]  /*6400*/  USHF.R.U32.HI UR8, URZ, UR9, UR4 ;  /* 0x00000009ff087299 */ /* 0x002fe60008011604 */
[----:B------:R-:W-:Y:S02]  /*6410*/  UMOV UR4, UR7 ;  /* 0x0000000700047c82 */ /* 0x000fe40008000000 */
[----:B------:R-:W-:Y:S02]  /*6420*/  USHF.R.U32.HI UR5, URZ, UR57, UR4 ;  /* 0x00000039ff057299 */ /* 0x000fe40008011604 */
[----:B------:R-:W-:Y:S02]  /*6430*/  USEL UR4, UR55, UR8, !UP0 ;  /* 0x0000000837047287 */ /* 0x000fe4000c000000 */
[----:B------:R-:W-:Y:S02]  /*6440*/  USHF.R.U32.HI UR8, URZ, UR9, UR6 ;  /* 0x00000009ff087299 */ /* 0x000fe40008011606 */
[----:B------:R-:W-:Y:S02]  /*6450*/  UIMAD.WIDE.U32 UR6, UR4, UR46, URZ ;  /* 0x0000002e040672a5 */ /* 0x000fe4000f8e00ff */
[----:B------:R-:W-:Y:S02]  /*6460*/  USEL UR9, UR62, UR5, !UP1 ;  /* 0x000000053e097287 */ /* 0x000fe4000c800000 */
[----:B------:R-:W-:Y:S02]  /*6470*/  USEL UR8, UR36, UR8, !UP0 ;  /* 0x0000000824087287 */ /* 0x000fe4000c000000 */
[----:B------:R-:W-:Y:S01]  /*6480*/  UIMAD.WIDE.U32 UR10, UR9, UR46, URZ ;  /* 0x0000002e090a72a5 */ /* 0x000fe2000f8e00ff */
[----:B------:R-:W-:Y:S01]  /*6490*/  UMOV UR6, UR7 ;  /* 0x0000000700067c82 */ /* 0x000fe20008000000 */
[----:B------:R-:W-:Y:S01]  /*64a0*/  UMOV UR5, UR13 ;  /* 0x0000000d00057c82 */ /* 0x000fe20008000000 */
[----:B------:R-:W-:Y:S02]  /*64b0*/  @UP2 USHF.R.U32.HI UR4, URZ, UR47, UR6 ;  /* 0x0000002fff042299 */ /* 0x000fe40008011606 */
[----:B------:R-:W-:Y:S02]  /*64c0*/  USHF.R.U32.HI UR5, URZ, UR57, UR5 ;  /* 0x00000039ff057299 */ /* 0x000fe40008011605 */
[----:B------:R-:W-:Y:S02]  /*64d0*/  UIMAD UR4, UR39, UR4, URZ ;  /* 0x00000004270472a4 */ /* 0x000fe4000f8e02ff */
[----:B------:R-:W-:Y:S02]  /*64e0*/  USEL UR5, UR37, UR5, !UP1 ;  /* 0x0000000525057287 */ /* 0x000fe4000c800000 */
[----:B------:R-:W-:Y:S01]  /*64f0*/  UISETP.GE.AND UP0, UPT, UR8, UR4, UPT ;  /* 0x000000040800728c */ /* 0x000fe2000bf06270 */
[----:B------:R-:W-:Y:S01]  /*6500*/  UMOV UR6, UR11 ;  /* 0x0000000b00067c82 */ /* 0x000fe20008000000 */
[----:B------:R-:W-:Y:S02]  /*6510*/  UIMAD.WIDE.U32 UR10, UR8, UR46, URZ ;  /* 0x0000002e080a72a5 */ /* 0x000fe4000f8e00ff */
[----:B------:R-:W-:Y:S04]  /*6520*/  @UP2 USHF.R.U32.HI UR9, URZ, UR47, UR6 ;  /* 0x0000002fff092299 */ /* 0x000fe80008011606 */
[----:B------:R-:W-:Y:S01]  /*6530*/  UIMAD UR6, UR39, UR9, URZ ;  /* 0x00000009270672a4 */ /* 0x000fe2000f8e02ff */
[----:B------:R-:W-:Y:S03]  /*6540*/  UMOV UR4, UR11 ;  /* 0x0000000b00047c82 */ /* 0x000fe60008000000 */
[----:B------:R-:W-:Y:S02]  /*6550*/  UISETP.GE.OR UP0, UPT, UR5, UR6, UP0 ;  /* 0x000000060500728c */ /* 0x000fe40008706670 */
[----:B------:R-:W-:Y:S02]  /*6560*/  USHF.R.U32.HI UR4, URZ, UR47, UR4 ;  /* 0x0000002fff047299 */ /* 0x000fe40008011604 */
[----:B------:R-:W-:Y:S02]  /*6570*/  UIMAD.WIDE.U32 UR6, UR5, UR46, URZ ;  /* 0x0000002e050672a5 */ /* 0x000fe4000f8e00ff */
[----:B------:R-:W-:Y:S02]  /*6580*/  USEL UR11, UR8, UR4, !UP2 ;  /* 0x00000004080b7287 */ /* 0x000fe4000d000000 */
[----:B------:R-:W-:Y:S02]  /*6590*/  UIADD3 UR6, UPT, UPT, -UR5, URZ, URZ ;  /* 0x000000ff05067290 */ /* 0x000fe4000fffe1ff */
[----:B------:R-:W-:Y:S02]  /*65a0*/  UIADD3 UR10, UPT, UPT, -UR11, URZ, URZ ;  /* 0x000000ff0b0a7290 */ /* 0x000fe4000fffe1ff */
[----:B------:R-:W-:Y:S02]  /*65b0*/  UIMAD UR6, UR48, UR6, UR37 ;  /* 0x00000006300672a4 */ /* 0x000fe4000f8e0225 */
[----:B------:R-:W-:Y:S01]  /*65c0*/  UIMAD UR10, UR39, UR10, UR8 ;  /* 0x0000000a270a72a4 */ /* 0x000fe2000f8e0208 */
[----:B------:R-:W-:Y:S01]  /*65d0*/  @!UP0 UMOV UR4, UR7 ;  /* 0x0000000700048c82 */ /* 0x000fe20008000000 */
[----:B------:R-:W-:Y:S02]  /*65e0*/  UIADD3 UR7, UPT, UPT, -UR8, URZ, URZ ;  /* 0x000000ff08077290 */ /* 0x000fe4000fffe1ff */
[----:B------:R-:W-:Y:S04]  /*65f0*/  @!UP0 USHF.R.U32.HI UR4, URZ, UR47, UR4 ;  /* 0x0000002fff048299 */ /* 0x000fe80008011604 */
[----:B------:R-:W-:Y:S04]  /*6600*/  @!UP0 USEL UR4, UR5, UR4, !UP2 ;  /* 0x0000000405048287 */ /* 0x000fe8000d000000 */
[----:B------:R-:W-:Y:S02]  /*6610*/  @!UP0 UIMAD UR9, UR9, UR10, UR4 ;  /* 0x0000000a090982a4 */ /* 0x000fe4000f8e0204 */
[----:B------:R-:W-:Y:S02]  /*6620*/  @!UP0 UIADD3 UR10, UPT, UPT, UR11, -UR4, URZ ;  /* 0x800000040b0a8290 */ /* 0x000fe4000fffe0ff */
[----:B------:R-:W-:Y:S02]  /*6630*/  UIMAD UR4, UR58, UR7, UR36 ;  /* 0x000000073a0472a4 */ /* 0x000fe4000f8e0224 */
[----:B------:R-:W-:Y:S03]  /*6640*/  @!UP0 UIMAD UR8, UR10, UR39, UR5 ;  /* 0x000000270a0882a4 */ /* 0x000fe6000f8e0205 */
[----:B------:R-:W-:Y:S02]  /*6650*/  @!UP0 UMOV UR5, UR9 ;  /* 0x0000000900058c82 */ /* 0x000fe40008000000 */
[----:B------:R-:W-:Y:S02]  /*6660*/  UIMAD UR37, UR5, UR48, UR6 ;  /* 0x00000030052572a4 */ /* 0x000fe4000f8e0206 */
[----:B------:R-:W-:Y:S11]  /*6670*/  UIMAD UR36, UR8, UR58, UR4 ;  /* 0x0000003a082472a4 */ /* 0x000ff6000f8e0204 */
[----:B------:R-:W-:Y:S01]  /*6680*/  @!UPT UIADD3 URZ, UPT, UPT, URZ, URZ, URZ ;  /* 0x000000fffffff290 */ /* 0x000fe2000fffe0ff */
.L_x_76:
[----:B------:R-:W1:Y:S01]  /*6690*/  LDCU UR16, c[0x0][0x388] ;  /* 0x00007100ff1077ac */ /* 0x000e620008000800 */
[----:B------:R-:W-:Y:S01]  /*66a0*/  R2UR UR6, R2 ;  /* 0x00000000020672ca */ /* 0x000fe200000e0000 */
[----:B------:R-:W-:Y:S01]  /*66b0*/  IMAD R2, R22, 0x4, R1 ;  /* 0x0000000416027824 */ /* 0x000fe200078e0201 */
[----:B------:R-:W-:Y:S01]  /*66c0*/  IABS R0, R0 ;  /* 0x0000000000007213 */ /* 0x000fe20000000000 */
[----:B------:R-:W2:Y:S01]  /*66d0*/  LDCU UR11, c[0x0][0x38c] ;  /* 0x00007180ff0b77ac */ /* 0x000ea20008000800 */
[----:B------:R-:W-:Y:S01]  /*66e0*/  @P0 SHF.R.U32.HI R4, RZ, 0x10, R5 ;  /* 0x00000010ff040819 */ /* 0x000fe20000011605 */
[----:B------:R-:W-:Y:S01]  /*66f0*/  BSSY.RECONVERGENT B6, `(.L_x_77) ;  /* 0x0000094000067945 */ /* 0x000fe20003800200 */
[----:B------:R-:W-:Y:S01]  /*6700*/  R2UR UR17, R69 ;  /* 0x00000000451172ca */ /* 0x000fe200000e0000 */
[----:B------:R-:W-:Y:S01]  /*6710*/  USHF.L.U32 UR42, UR28, 0x7, URZ ;  /* 0x000000071c2a7899 */ /* 0x000fe200080006ff */
[----:B------:R-:W5:Y:S01]  /*6720*/  LDL R2, [R2] ;  /* 0x0000000002027983 */ /* 0x000f620000100800 */
[----:B------:R-:W-:Y:S01]  /*6730*/  IMAD.MOV R0, RZ, RZ, -R0 ;  /* 0x000000ffff007224 */ /* 0x000fe200078e0a00 */
[----:B------:R-:W-:Y:S02]  /*6740*/  @P0 R2UR UR17, R4 ;  /* 0x00000000041102ca */ /* 0x000fe400000e0000 */
[----:B------:R-:W-:Y:S01]  /*6750*/  LOP3.LUT P0, RZ, R52, 0x1b0, RZ, 0xc0, !PT ;  /* 0x000001b034ff7812 */ /* 0x000fe2000780c0ff */
[----:B------:R-:W3:Y:S10]  /*6760*/  I2F.RP R3, UR6 ;  /* 0x0000000600037d06 */ /* 0x000ef40008209400 */
[----:B------:R-:W-:Y:S01]  /*6770*/  IMAD.U32 R69, RZ, RZ, UR17 ;  /* 0x00000011ff457e24 */ /* 0x000fe2000f8e00ff */
[----:B---3--:R-:W3:Y:S01]  /*6780*/  MUFU.RCP R3, R3 ;  /* 0x0000000300037308 */ /* 0x008ee20000001000 */
[----:B-1----:R-:W-:Y:S02]  /*6790*/  IMAD.U32 R8, RZ, RZ, UR16 ;  /* 0x00000010ff087e24 */ /* 0x002fe4000f8e00ff */
[----:B---3--:R-:W-:Y:S07]  /*67a0*/  VIADD R3, R3, 0xffffffe ;  /* 0x0ffffffe03037836 */ /* 0x008fee0000000000 */
[----:B------:R-:W1:Y:S02]  /*67b0*/  F2I.FTZ.U32.TRUNC.NTZ R3, R3 ;  /* 0x0000000300037305 */ /* 0x000e64000021f000 */
[----:B-1----:R-:W-:Y:S02]  /*67c0*/  R2UR UR5, R3 ;  /* 0x00000000030572ca */ /* 0x002fe400000e0000 */
[----:B------:R-:W-:Y:S01]  /*67d0*/  IABS R3, R8 ;  /* 0x0000000800037213 */ /* 0x000fe20000000000 */
[----:B------:R-:W-:Y:S03]  /*67e0*/  IMAD.U32 R8, RZ, RZ, UR21 ;  /* 0x00000015ff087e24 */ /* 0x000fe6000f8e00ff */
[----:B------:R-:W-:Y:S02]  /*67f0*/  R2UR UR7, R3 ;  /* 0x00000000030772ca */ /* 0x000fe400000e0000 */
[----:B------:R-:W-:Y:S04]  /*6800*/  IABS R8, R8 ;  /* 0x0000000800087213 */ /* 0x000fe80000000000 */
[----:B------:R-:W-:Y:S01]  /*6810*/  R2UR UR9, R8 ;  /* 0x00000000080972ca */ /* 0x000fe200000e0000 */
[----:B------:R-:W-:Y:S01]  /*6820*/  UIADD3 UR4, UPT, UPT, URZ, -UR5, URZ ;  /* 0x80000005ff047290 */ /* 0x000fe2000fffe0ff */
[----:B--2---:R-:W-:Y:S03]  /*6830*/  IMAD.U32 R8, RZ, RZ, UR11 ;  /* 0x0000000bff087e24 */ /* 0x004fe6000f8e00ff */
[----:B------:R-:W-:Y:S02]  /*6840*/  UIMAD UR8, UR4, UR6, URZ ;  /* 0x00000006040872a4 */ /* 0x000fe4000f8e02ff */
[----:B------:R-:W1:Y:S01]  /*6850*/  I2F.RP R3, UR7 ;  /* 0x0000000700037d06 */ /* 0x000e620008209400 */
[----:B------:R-:W-:Y:S01]  /*6860*/  UMOV UR4, URZ ;  /* 0x000000ff00047c82 */ /* 0x000fe20008000000 */
[----:B------:R-:W-:Y:S01]  /*6870*/  IABS R8, R8 ;  /* 0x0000000800087213 */ /* 0x000fe20000000000 */
[----:B------:R-:W-:Y:S02]  /*6880*/  UIMAD.WIDE.U32 UR4, UR5, UR8, UR4 ;  /* 0x00000008050472a5 */ /* 0x000fe4000f8e0004 */
[----:B------:R-:W-:Y:S05]  /*6890*/  R2UR UR8, R0 ;  /* 0x00000000000872ca */ /* 0x000fea00000e0000 */
[----:B------:R-:W2:Y:S01]  /*68a0*/  I2F.RP R10, R8 ;  /* 0x00000008000a7306 */ /* 0x000ea20000209400 */
[----:B------:R-:W-:Y:S02]  /*68b0*/  UMOV UR4, UR5 ;  /* 0x0000000500047c82 */ /* 0x000fe40008000000 */
[----:B------:R-:W-:Y:S07]  /*68c0*/  UIMAD.WIDE.U32 UR4, UR4, UR9, URZ ;  /* 0x00000009040472a5 */ /* 0x000fee000f8e00ff */
[----:B-1----:R-:W1:Y:S01]  /*68d0*/  MUFU.RCP R0, R3 ;  /* 0x0000000300007308 */ /* 0x002e620000001000 */
[----:B------:R-:W-:Y:S02]  /*68e0*/  UMOV UR43, UR5 ;  /* 0x00000005002b7c82 */ /* 0x000fe40008000000 */
[----:B------:R-:W-:Y:S07]  /*68f0*/  UIMAD UR4, UR43, UR8, UR9 ;  /* 0x000000082b0472a4 */ /* 0x000fee000f8e0209 */
[----:B--2---:R-:W2:Y:S01]  /*6900*/  MUFU.RCP R10, R10 ;  /* 0x0000000a000a7308 */ /* 0x004ea20000001000 */
[----:B------:R-:W-:Y:S01]  /*6910*/  UISETP.GT.U32.AND UP0, UPT, UR6, UR4, UPT ;  /* 0x000000040600728c */ /* 0x000fe2000bf04070 */
[----:B-1----:R-:W-:Y:S10]  /*6920*/  VIADD R0, R0, 0xffffffe ;  /* 0x0ffffffe00007836 */ /* 0x002ff40000000000 */
[----:B------:R-:W-:Y:S02]  /*6930*/  @!UP0 UIADD3 UR4, UPT, UPT, UR4, -UR6, URZ ;  /* 0x8000000604048290 */ /* 0x000fe4000fffe0ff */
[----:B------:R-:W-:Y:S01]  /*6940*/  @!UP0 UIADD3 UR43, UPT, UPT, UR43, 0x1, URZ ;  /* 0x000000012b2b8890 */ /* 0x000fe2000fffe0ff */
[----:B------:R-:W1:Y:S01]  /*6950*/  F2I.FTZ.U32.TRUNC.NTZ R0, R0 ;  /* 0x0000000000007305 */ /* 0x000e62000021f000 */
[----:B------:R-:W-:Y:S01]  /*6960*/  UISETP.GE.U32.AND UP2, UPT, UR4, UR6, UPT ;  /* 0x000000060400728c */ /* 0x000fe2000bf46070 */
[----:B--2---:R-:W-:Y:S01]  /*6970*/  IADD3 R10, PT, PT, R10, 0xffffffe, RZ ;  /* 0x0ffffffe0a0a7810 */ /* 0x004fe20007ffe0ff */
[----:B------:R-:W-:Y:S02]  /*6980*/  ULOP3.LUT UR4, UR21, UR53, URZ, 0x3c, !UPT ;  /* 0x0000003515047292 */ /* 0x000fe4000f8e3cff */
[----:B------:R-:W-:Y:S02]  /*6990*/  UISETP.NE.AND UP0, UPT, UR53, URZ, UPT ;  /* 0x000000ff3500728c */ /* 0x000fe4000bf05270 */
[----:B------:R-:W-:Y:S03]  /*69a0*/  UISETP.GE.AND UP1, UPT, UR4, URZ, UPT ;  /* 0x000000ff0400728c */ /* 0x000fe6000bf26270 */
[----:B------:R-:W2:Y:S02]  /*69b0*/  F2I.FTZ.U32.TRUNC.NTZ R11, R10 ;  /* 0x0000000a000b7305 */ /* 0x000ea4000021f000 */
[----:B------:R-:W-:Y:S01]  /*69c0*/  @UP2 UIADD3 UR43, UPT, UPT, UR43, 0x1, URZ ;  /* 0x000000012b2b2890 */ /* 0x000fe2000fffe0ff */
[----:B-1----:R-:W-:Y:S05]  /*69d0*/  R2UR UR5, R0 ;  /* 0x00000000000572ca */ /* 0x002fea00000e0000 */
[----:B------:R-:W-:Y:S02]  /*69e0*/  @!UP1 UIADD3 UR43, UPT, UPT, -UR43, URZ, URZ ;  /* 0x000000ff2b2b9290 */ /* 0x000fe4000fffe1ff */
[----:B------:R-:W-:Y:S01]  /*69f0*/  @!UP0 ULOP3.LUT UR43, URZ, UR53, URZ, 0x33, !UPT ;  /* 0x00000035ff2b8292 */ /* 0x000fe2000f8e33ff */
[--C-:B--2---:R-:W-:Y:S02]  /*6a00*/  IMAD.MOV R3, RZ, RZ, -R11.reuse ;  /* 0x000000ffff037224 */ /* 0x104fe400078e0a0b */
[----:B------:R-:W-:Y:S03]  /*6a10*/  IMAD.MOV.U32 R10, RZ, RZ, RZ ;  /* 0x000000ffff0a7224 */ /* 0x000fe600078e00ff */
[----:B------:R-:W-:Y:S01]  /*6a20*/  IMAD.U32 R0, RZ, RZ, UR43 ;  /* 0x0000002bff007e24 */ /* 0x000fe2000f8e00ff */
[----:B------:R-:W-:Y:S01]  /*6a30*/  UIADD3 UR4, UPT, UPT, URZ, -UR5, URZ ;  /* 0x80000005ff047290 */ /* 0x000fe2000fffe0ff */
[----:B------:R-:W-:Y:S03]  /*6a40*/  IMAD R3, R3, R8, RZ ;  /* 0x0000000803037224 */ /* 0x000fe600078e02ff */
[----:B------:R-:W-:Y:S01]  /*6a50*/  UIMAD UR6, UR4, UR7, URZ ;  /* 0x00000007040672a4 */ /* 0x000fe2000f8e02ff */
[----:B------:R-:W-:Y:S01]  /*6a60*/  IABS R0, R0 ;  /* 0x0000000000007213 */ /* 0x000fe20000000000 */
[----:B------:R-:W-:Y:S01]  /*6a70*/  IMAD.HI.U32 R11, R11, R3, R10 ;  /* 0x000000030b0b7227 */ /* 0x000fe200078e000a */
[----:B------:R-:W-:Y:S02]  /*6a80*/  UMOV UR4, URZ ;  /* 0x000000ff00047c82 */ /* 0x000fe40008000000 */
[----:B------:R-:W-:Y:S01]  /*6a90*/  UIMAD.WIDE.U32 UR4, UR5, UR6, UR4 ;  /* 0x00000006050472a5 */ /* 0x000fe2000f8e0004 */
[----:B------:R-:W-:Y:S06]  /*6aa0*/  R2UR UR8, R0 ;  /* 0x00000000000872ca */ /* 0x000fec00000e0000 */
[----:B------:R-:W-:Y:S07]  /*6ab0*/  UMOV UR4, UR5 ;  /* 0x0000000500047c82 */ /* 0x000fee0008000000 */
        /* <DEDUP_REMOVED lines=8> */
[----:B------:R-:W-:Y:S04]  /*6b40*/  ULOP3.LUT UR4, UR43, UR16, URZ, 0x3c, !UPT ;  /* 0x000000102b047292 */ /* 0x000fe8000f8e3cff */
[----:B------:R-:W-:Y:S05]  /*6b50*/  UISETP.GE.AND UP0, UPT, UR4, URZ, UPT ;  /* 0x000000ff0400728c */ /* 0x000fea000bf06270 */
[----:B------:R-:W-:Y:S02]  /*6b60*/  @UP1 UIADD3 UR44, UPT, UPT, UR44, 0x1, URZ ;  /* 0x000000012c2c1890 */ /* 0x000fe4000fffe0ff */
[----:B------:R-:W-:Y:S04]  /*6b70*/  UISETP.NE.AND UP1, UPT, UR16, URZ, UPT ;  /* 0x000000ff1000728c */ /* 0x000fe8000bf25270 */
[----:B------:R-:W-:Y:S07]  /*6b80*/  @!UP0 UIADD3 UR44, UPT, UPT, -UR44, URZ, URZ ;  /* 0x000000ff2c2c8290 */ /* 0x000fee000fffe1ff */
[----:B------:R-:W-:Y:S02]  /*6b90*/  @!UP1 ULOP3.LUT UR44, URZ, UR16, URZ, 0x33, !UPT ;  /* 0x00000010ff2c9292 */ /* 0x000fe4000f8e33ff */
[----:B------:R-:W-:Y:S04]  /*6ba0*/  UISETP.NE.AND UP1, UPT, UR38, 0x1, UPT ;  /* 0x000000012600788c */ /* 0x000fe8000bf25270 */
[----:B------:R-:W-:Y:S05]  /*6bb0*/  IMAD.U32 R0, RZ, RZ, UR44 ;  /* 0x0000002cff007e24 */ /* 0x000fea000f8e00ff */
[----:B------:R-:W-:Y:S02]  /*6bc0*/  IABS R0, R0 ;  /* 0x0000000000007213 */ /* 0x000fe40000000000 */
[----:B------:R-:W1:Y:S03]  /*6bd0*/  @!UP1 LDCU.128 UR12, c[0x0][0xc10] ;  /* 0x00018200ff0c97ac */ /* 0x000e660008000c00 */
[----:B------:R-:W-:Y:S04]  /*6be0*/  IMAD.HI.U32 R11, R11, R0, RZ ;  /* 0x000000000b0b7227 */ /* 0x000fe800078e00ff */
[----:B------:R-:W-:Y:S01]  /*6bf0*/  IMAD.MOV R3, RZ, RZ, -R11 ;  /* 0x000000ffff037224 */ /* 0x000fe200078e0a0b */
[----:B------:R-:W2:Y:S03]  /*6c00*/  @!UP1 LDCU UR10, c[0x0][0xc20] ;  /* 0x00018400ff0a97ac */ /* 0x000ea60008000800 */
[C---:B------:R-:W-:Y:S01]  /*6c10*/  IMAD R0, R8.reuse, R3, R0 ;  /* 0x0000000308007224 */ /* 0x040fe200078e0200 */
[----:B------:R-:W3:Y:S04]  /*6c20*/  @!UP1 LDCU UR5, c[0x0][0xc0c] ;  /* 0x00018180ff0597ac */ /* 0x000ee80008000800 */
[----:B------:R-:W-:Y:S01]  /*6c30*/  ISETP.GT.U32.AND P1, PT, R8, R0, PT ;  /* 0x000000000800720c */ /* 0x000fe20003f24070 */
[----:B-1----:R-:W-:Y:S02]  /*6c40*/  UIMAD.WIDE.U32 UR6, UR36, UR15, URZ ;  /* 0x0000000f240672a5 */ /* 0x002fe4000f8e00ff */
[----:B------:R-:W-:Y:S02]  /*6c50*/  UIMAD.WIDE.U32 UR8, UR37, UR12, URZ ;  /* 0x0000000c250872a5 */ /* 0x000fe4000f8e00ff */
[----:B------:R-:W-:Y:S02]  /*6c60*/  @!UP1 UISETP.NE.AND UP0, UPT, UR14, 0x1, UPT ;  /* 0x000000010e00988c */ /* 0x000fe4000bf05270 */
[----:B------:R-:W-:Y:S01]  /*6c70*/  ULOP3.LUT UR8, UR44, UR11, URZ, 0x3c, !UPT ;  /* 0x0000000b2c087292 */ /* 0x000fe2000f8e3cff */
[----:B------:R-:W-:Y:S02]  /*6c80*/  @!UP1 UMOV UR6, UR7 ;  /* 0x0000000700069c82 */ /* 0x000fe40008000000 */
[----:B------:R-:W-:Y:S01]  /*6c90*/  @!UP1 UMOV UR4, UR9 ;  /* 0x0000000900049c82 */ /* 0x000fe20008000000 */
[----:B--2---:R-:W-:Y:S02]  /*6ca0*/  @!UP1 USHF.R.U32.HI UR6, URZ, UR10, UR6 ;  /* 0x0000000aff069299 */ /* 0x004fe40008011606 */
[-C--:B------:R-:W-:Y:S01]  /*6cb0*/  @!P1 IADD3 R0, PT, PT, R0, -R8.reuse, RZ ;  /* 0x8000000800009210 */ /* 0x080fe20007ffe0ff */
[----:B---3--:R-:W-:Y:S01]  /*6cc0*/  @!UP1 UISETP.NE.AND UP2, UPT, UR5, 0x1, UPT ;  /* 0x000000010500988c */ /* 0x008fe2000bf45270 */
[----:B------:R-:W-:Y:S01]  /*6cd0*/  @!P1 VIADD R11, R11, 0x1 ;  /* 0x000000010b0b9836 */ /* 0x000fe20000000000 */
[----:B------:R-:W-:Y:S01]  /*6ce0*/  @!UP1 USHF.R.U32.HI UR4, URZ, UR13, UR4 ;  /* 0x0000000dff049299 */ /* 0x000fe20008011604 */
[----:B------:R-:W-:Y:S01]  /*6cf0*/  ISETP.GE.U32.AND P2, PT, R0, R8, PT ;  /* 0x000000080000720c */ /* 0x000fe20003f46070 */
[----:B------:R-:W-:Y:S02]  /*6d00*/  @!UP1 USEL UR6, UR36, UR6, !UP0 ;  /* 0x0000000624069287 */ /* 0x000fe4000c000000 */
[----:B------:R-:W-:Y:S02]  /*6d10*/  @!UP1 USEL UR7, UR37, UR4, !UP2 ;  /* 0x0000000425079287 */ /* 0x000fe4000d000000 */
[----:B------:R-:W-:Y:S02]  /*6d20*/  UISETP.GE.AND UP0, UPT, UR8, URZ, UPT ;  /* 0x000000ff0800728c */ /* 0x000fe4000bf06270 */
[----:B------:R-:W-:Y:S02]  /*6d30*/  UISETP.NE.AND UP2, UPT, UR11, URZ, UPT ;  /* 0x000000ff0b00728c */ /* 0x000fe4000bf45270 */
[----:B------:R-:W-:Y:S02]  /*6d40*/  @!UP1 UIADD3 UR4, UPT, UPT, -UR7, UR6, URZ ;  /* 0x0000000607049290 */ /* 0x000fe4000fffe1ff */
[----:B------:R-:W-:Y:S02]  /*6d50*/  @!UP1 UIADD3 UR6, UPT, UPT, UR7, -UR6, URZ ;  /* 0x8000000607069290 */ /* 0x000fe4000fffe0ff */
[----:B------:R-:W-:Y:S01]  /*6d60*/  UIADD3 UR7, UPT, UPT, -UR43, URZ, URZ ;  /* 0x000000ff2b077290 */ /* 0x000fe2000fffe1ff */
[----:B------:R-:W-:Y:S01]  /*6d70*/  @P2 VIADD R11, R11, 0x1 ;  /* 0x000000010b0b2836 */ /* 0x000fe20000000000 */
[----:B------:R-:W-:Y:S02]  /*6d80*/  @!UP1 UIMAD UR37, UR4, UR5, UR37 ;  /* 0x00000005042592a4 */ /* 0x000fe4000f8e0225 */
[----:B------:R-:W-:Y:S02]  /*6d90*/  UIMAD UR4, UR53, UR7, UR21 ;  /* 0x00000007350472a4 */ /* 0x000fe4000f8e0215 */
[----:B------:R-:W-:Y:S01]  /*6da0*/  @!UP1 UIMAD UR36, UR6, UR14, UR36 ;  /* 0x0000000e062492a4 */ /* 0x000fe2000f8e0224 */
[----:B------:R-:W-:Y:S01]  /*6db0*/  R2UR UR45, R11 ;  /* 0x000000000b2d72ca */ /* 0x000fe200000e0000 */
[----:B------:R-:W-:Y:S02]  /*6dc0*/  USHF.L.U32 UR52, UR4, 0x6, URZ ;  /* 0x0000000604347899 */ /* 0x000fe400080006ff */
[----:B------:R-:W-:Y:S04]  /*6dd0*/  UIADD3 UR4, UPT, UPT, -UR44, URZ, URZ ;  /* 0x000000ff2c047290 */ /* 0x000fe8000fffe1ff */
[----:B------:R-:W-:Y:S06]  /*6de0*/  UIMAD UR43, UR16, UR4, UR43 ;  /* 0x00000004102b72a4 */ /* 0x000fec000f8e022b */
[----:B------:R-:W-:Y:S02]  /*6df0*/  @!UP0 UIADD3 UR45, UPT, UPT, -UR45, URZ, URZ ;  /* 0x000000ff2d2d8290 */ /* 0x000fe4000fffe1ff */
[----:B------:R-:W-:Y:S04]  /*6e00*/  @!UP2 ULOP3.LUT UR45, URZ, UR11, URZ, 0x33, !UPT ;  /* 0x0000000bff2da292 */ /* 0x000fe8000f8e33ff */
[----:B------:R-:W-:Y:S04]  /*6e10*/  UIADD3 UR5, UPT, UPT, -UR45, URZ, URZ ;  /* 0x000000ff2d057290 */ /* 0x000fe8000fffe1ff */
[----:B------:R-:W-:Y:S01]  /*6e20*/  UIMAD UR44, UR11, UR5, UR44 ;  /* 0x000000050b2c72a4 */ /* 0x000fe2000f8e022c */
[----:B------:R-:W-:Y:S11]  /*6e30*/  @!P0 BRA `(.L_x_78) ;  /* 0x00000000007c8947 */ /* 0x000ff60003800000 */
[----:B------:R-:W1:Y:S01]  /*6e40*/  LDCU.64 UR8, c[0x4][0x80] ;  /* 0x01001000ff0877ac */ /* 0x000e620008000a00 */
[----:B------:R-:W-:Y:S01]  /*6e50*/  MOV R16, 0x0 ;  /* 0x0000000000107802 */ /* 0x000fe20000000f00 */
[----:B------:R-:W-:Y:S02]  /*6e60*/  HFMA2 R12, -RZ, RZ, 0, 5.9604644775390625e-08 ;  /* 0x00000001ff0c7431 */ /* 0x000fe400000001ff */
[----:B------:R-:W-:Y:S01]  /*6e70*/  IMAD.MOV.U32 R8, RZ, RZ, 0x70 ;  /* 0x00000070ff087424 */ /* 0x000fe200078e00ff */
[----:B------:R2:W3:Y:S01]  /*6e80*/  LDC.64 R14, c[0x4][R16] ;  /* 0x01000000100e7b82 */ /* 0x0004e20000000a00 */
[----:B------:R-:W4:Y:S01]  /*6e90*/  LDCU.64 UR6, c[0x4][0x88] ;  /* 0x01001100ff0677ac */ /* 0x000f220008000a00 */
[----:B------:R-:W-:Y:S01]  /*6ea0*/  IMAD.MOV.U32 R13, RZ, RZ, RZ ;  /* 0x000000ffff0d7224 */ /* 0x000fe200078e00ff */
[----:B------:R-:W2:Y:S01]  /*6eb0*/  LDCU.64 UR4, c[0x4][0x8] ;  /* 0x01000100ff0477ac */ /* 0x000ea20008000a00 */
[----:B-1----:R-:W-:Y:S01]  /*6ec0*/  MOV R5, UR9 ;  /* 0x0000000900057c02 */ /* 0x002fe20008000f00 */
[----:B------:R-:W-:Y:S01]  /*6ed0*/  IMAD.U32 R4, RZ, RZ, UR8 ;  /* 0x00000008ff047e24 */ /* 0x000fe2000f8e00ff */
[----:B----4-:R-:W-:Y:S01]  /*6ee0*/  MOV R7, UR7 ;  /* 0x0000000700077c02 */ /* 0x010fe20008000f00 */
[----:B------:R-:W-:Y:S01]  /*6ef0*/  IMAD.U32 R6, RZ, RZ, UR6 ;  /* 0x00000006ff067e24 */ /* 0x000fe2000f8e00ff */
[----:B--2---:R-:W-:Y:S01]  /*6f00*/  MOV R11, UR5 ;  /* 0x00000005000b7c02 */ /* 0x004fe20008000f00 */
[----:B------:R-:W-:Y:S02]  /*6f10*/  IMAD.U32 R10, RZ, RZ, UR4 ;  /* 0x00000004ff0a7e24 */ /* 0x000fe4000f8e00ff */
[----:B------:R-:W-:Y:S07]  /*6f20*/  LEPC R20, `(.L_x_79) ;  /* 0x000000001014794e */ /* 0x000fee0000000000 */
[----:B---3-5:R-:W-:Y:S05]  /*6f30*/  CALL.ABS.NOINC R14 ;  /* 0x000000000e007343 */ /* 0x028fea0003c00000 */
.L_x_79:
[----:B------:R-:W1:Y:S01]  /*6f40*/  LDCU.64 UR8, c[0x4][0x80] ;  /* 0x01001000ff0877ac */ /* 0x000e620008000a00 */
[----:B------:R-:W2:Y:S01]  /*6f50*/  LDC.64 R16, c[0x4][R16] ;  /* 0x0100000010107b82 */ /* 0x000ea20000000a00 */
[----:B------:R-:W-:Y:S02]  /*6f60*/  HFMA2 R12, -RZ, RZ, 0, 5.9604644775390625e-08 ;  /* 0x00000001ff0c7431 */ /* 0x000fe400000001ff */
[----:B------:R-:W-:Y:S02]  /*6f70*/  IMAD.MOV.U32 R8, RZ, RZ, 0x70 ;  /* 0x00000070ff087424 */ /* 0x000fe400078e00ff */
[----:B------:R-:W-:Y:S01]  /*6f80*/  IMAD.MOV.U32 R13, RZ, RZ, RZ ;  /* 0x000000ffff0d7224 */ /* 0x000fe200078e00ff */
[----:B------:R-:W3:Y:S01]  /*6f90*/  LDCU.64 UR6, c[0x4][0x88] ;  /* 0x01001100ff0677ac */ /* 0x000ee20008000a00 */
[----:B------:R-:W4:Y:S01]  /*6fa0*/  LDCU.64 UR4, c[0x4][0x8] ;  /* 0x01000100ff0477ac */ /* 0x000f220008000a00 */
[----:B-1----:R-:W-:Y:S02]  /*6fb0*/  MOV R4, UR8 ;  /* 0x0000000800047c02 */ /* 0x002fe40008000f00 */
[----:B------:R-:W-:Y:S02]  /*6fc0*/  MOV R5, UR9 ;  /* 0x0000000900057c02 */ /* 0x000fe40008000f00 */
[----:B---3--:R-:W-:Y:S01]  /*6fd0*/  MOV R7, UR7 ;  /* 0x0000000700077c02 */ /* 0x008fe20008000f00 */
[----:B------:R-:W-:Y:S01]  /*6fe0*/  IMAD.U32 R6, RZ, RZ, UR6 ;  /* 0x00000006ff067e24 */ /* 0x000fe2000f8e00ff */
[----:B----4-:R-:W-:Y:S01]  /*6ff0*/  MOV R11, UR5 ;  /* 0x00000005000b7c02 */ /* 0x010fe20008000f00 */
[----:B------:R-:W-:Y:S02]  /*7000*/  IMAD.U32 R10, RZ, RZ, UR4 ;  /* 0x00000004ff0a7e24 */ /* 0x000fe4000f8e00ff */
[----:B------:R-:W-:Y:S07]  /*7010*/  LEPC R20, `(.L_x_78) ;  /* 0x000000001014794e */ /* 0x000fee0000000000 */
[----:B--2---:R-:W-:Y:S05]  /*7020*/  CALL.ABS.NOINC R16 ;  /* 0x0000000010007343 */ /* 0x004fea0003c00000 */
.L_x_78:
[----:B------:R-:W-:Y:S05]  /*7030*/  BSYNC.RECONVERGENT B6 ;  /* 0x0000000000067941 */ /* 0x000fea0003800200 */
.L_x_77:
[----:B------:R-:W-:Y:S02]  /*7040*/  R2UR UR6, R65 ;  /* 0x00000000410672ca */ /* 0x000fe400000e0000 */
[----:B------:R-:W-:Y:S02]  /*7050*/  R2UR UR5, R64 ;  /* 0x00000000400572ca */ /* 0x000fe400000e0000 */
[----:B------:R-:W-:Y:S02]  /*7060*/  R2UR UR4, R63 ;  /* 0x000000003f0472ca */ /* 0x000fe400000e0000 */
[----:B------:R-:W-:Y:S02]  /*7070*/  ISETP.NE.U32.AND P4, PT, R50, RZ, PT ;  /* 0x000000ff3200720c */ /* 0x000fe40003f85070 */
[----:B------:R-:W-:Y:S02]  /*7080*/  ISETP.NE.U32.AND P2, PT, RZ, UR60, PT ;  /* 0x0000003cff007c0c */ /* 0x000fe4000bf45070 */
[----:B------:R-:W-:Y:S02]  /*7090*/  ISETP.NE.AND.EX P4, PT, R51, RZ, PT, P4 ;  /* 0x000000ff3300720c */ /* 0x000fe40003f85340 */
[----:B------:R-:W-:Y:S01]  /*70a0*/  ISETP.NE.AND.EX P2, PT, RZ, UR61, PT, P2 ;  /* 0x0000003dff007c0c */ /* 0x000fe2000bf45320 */
[----:B------:R-:W-:Y:S02]  /*70b0*/  UISETP.NE.AND UP2, UPT, UR6, URZ, UPT ;  /* 0x000000ff0600728c */ /* 0x000fe4000bf45270 */
[----:B------:R-:W-:Y:S04]  /*70c0*/  UISETP.NE.U32.AND UP0, UPT, UR5, URZ, UPT ;  /* 0x000000ff0500728c */ /* 0x000fe8000bf05070 */
[----:B------:R-:W-:Y:S01]  /*70d0*/  UISETP.NE.AND.EX UP1, UPT, UR4, URZ, UPT, UP0 ;  /* 0x000000ff0400728c */ /* 0x000fe2000bf25300 */
[----:B------:R-:W-:Y:S01]  /*70e0*/  PLOP3.LUT P1, PT, PT, PT, UP2, 0x80, 0x8 ;  /* 0x000000000008781c */ /* 0x000fe20003f2f028 */
[----:B------:R-:W-:Y:S03]  /*70f0*/  UPLOP3.LUT UP0, UPT, UPT, UPT, UPT, 0x40, 0x4 ;  /* 0x000000000004789c */ /* 0x000fe60003f0e870 */
[----:B------:R-:W-:Y:S06]  /*7100*/  @UP2 UPLOP3.LUT UP0, UPT, UPT, UPT, UP1, 0x80, 0x8 ;  /* 0x000000000008289c */ /* 0x000fec0003f0f010 */
[----:B------:R-:W-:Y:S01]  /*7110*/  PLOP3.LUT P0, PT, PT, PT, UP0, 0x80, 0x8 ;  /* 0x000000000008781c */ /* 0x000fe20003f0f008 */
[----:B------:R-:W-:Y:S01]  /*7120*/  @!UPT UIADD3 URZ, UPT, UPT, URZ, URZ, URZ ;  /* 0x000000fffffff290 */ /* 0x000fe2000fffe0ff */
[----:B------:R-:W-:Y:S11]  /*7130*/  BRA.U !UP1, `(.L_x_80) ;  /* 0x0000000109407547 */ /* 0x000ff6000b800000 */
[----:B------:R-:W-:Y:S01]  /*7140*/  UISETP.NE.U32.AND UP0, UPT, UR60, URZ, UPT ;  /* 0x000000ff3c00728c */ /* 0x000fe2000bf05070 */
[----:B------:R-:W-:Y:S01]  /*7150*/  R2UR UR6, R64 ;  /* 0x00000000400672ca */ /* 0x000fe200000e0000 */
[----:B------:R-:W1:Y:S01]  /*7160*/  LDCU.64 UR8, c[0x0][0x358] ;  /* 0x00006b00ff0877ac */ /* 0x000e620008000a00 */
[----:B------:R-:W-:Y:S02]  /*7170*/  HFMA2 R61, -RZ, RZ, 0, 5.9604644775390625e-08 ;  /* 0x00000001ff3d7431 */ /* 0x000fe400000001ff */
[----:B------:R-:W-:Y:S01]  /*7180*/  IMAD.MOV.U32 R0, RZ, RZ, 0x1 ;  /* 0x00000001ff007424 */ /* 0x000fe200078e00ff */
[----:B------:R-:W-:Y:S06]  /*7190*/  UISETP.NE.AND.EX UP0, UPT, UR61, URZ, UPT, UP0 ;  /* 0x000000ff3d00728c */ /* 0x000fec000bf05300 */
[----:B------:R-:W-:Y:S05]  /*71a0*/  PLOP3.LUT P3, PT, PT, PT, UP0, 0x80, 0x8 ;  /* 0x000000000008781c */ /* 0x000fea0003f6f008 */
[----:B------:R-:W2:Y:S01]  /*71b0*/  @UP0 LDCU.64 UR4, c[0x0][0x988] ;  /* 0x00013100ff0407ac */ /* 0x000ea20008000a00 */
[----:B------:R-:W-:Y:S07]  /*71c0*/  @UP0 UIMAD UR6, UR49, UR6, URZ ;  /* 0x00000006310602a4 */ /* 0x000fee000f8e02ff */
[----:B------:R-:W-:Y:S01]  /*71d0*/  @!P3 PRMT R61, R0, 0x7610, R61 ;  /* 0x00007610003db816 */ /* 0x000fe2000000003d */
[----:B--2---:R-:W-:Y:S06]  /*71e0*/  @UP0 UIMAD.WIDE UR4, UR6, 0x4, UR4 ;  /* 0x00000004060408a5 */ /* 0x004fec000f8e0204 */
[----:B------:R-:W-:Y:S02]  /*71f0*/  IMAD.U32 R4, RZ, RZ, UR4 ;  /* 0x00000004ff047e24 */ /* 0x000fe4000f8e00ff */
[----:B------:R-:W-:Y:S03]  /*7200*/  IMAD.U32 R5, RZ, RZ, UR5 ;  /* 0x00000005ff057e24 */ /* 0x000fe6000f8e00ff */
[----:B------:R-:W2:Y:S02]  /*7210*/  @!UP0 LDCU UR4, c[0x0][0x980] ;  /* 0x00013000ff0487ac */ /* 0x000ea40008000800 */
[----:B-1---5:R1:W5:Y:S02]  /*7220*/  @P3 LDG.E R27, desc[UR8][R4.64] ;  /* 0x00000008041b3981 */ /* 0x022364000c1e1900 */
[----:B-12---:R-:W-:Y:S02]  /*7230*/  @!P3 MOV R27, UR4 ;  /* 0x00000004001bbc02 */ /* 0x006fe40008000f00 */
.L_x_80:
[----:B------:R-:W-:Y:S05]  /*7240*/  @!P4 BRA `(.L_x_81) ;  /* 0x000000000024c947 */ /* 0x000fea0003800000 */
[----:B------:R-:W-:Y:S01]  /*7250*/  ISETP.NE.U32.AND P3, PT, R48, RZ, PT ;  /* 0x000000ff3000720c */ /* 0x000fe20003f65070 */
[----:B------:R-:W1:Y:S03]  /*7260*/  LDCU.64 UR4, c[0x0][0x358] ;  /* 0x00006b00ff0477ac */ /* 0x000e660008000a00 */
[----:B------:R-:W-:Y:S11]  /*7270*/  ISETP.NE.AND.EX P3, PT, R49, RZ, PT, P3 ;  /* 0x000000ff3100720c */ /* 0x000ff60003f65330 */
[----:B------:R-:W-:Y:S02]  /*7280*/  @!UPT UIADD3 URZ, UPT, UPT, URZ, URZ, URZ ;  /* 0x000000fffffff290 */ /* 0x000fe4000fffe0ff */
[----:B------:R-:W2:Y:S01]  /*7290*/  @P3 LDC.64 R4, c[0x0][0x9a8] ;  /* 0x00026a00ff043b82 */ /* 0x000ea20000000a00 */
[----:B------:R-:W-:Y:S04]  /*72a0*/  @P3 IMAD R0, R50, UR49, RZ ;  /* 0x0000003132003c24 */ /* 0x000fe8000f8e02ff */
[----:B--2---:R-:W-:Y:S05]  /*72b0*/  @P3 IMAD.WIDE R4, R0, 0x4, R4 ;  /* 0x0000000400043825 */ /* 0x004fea00078e0204 */
[----:B-1---5:R1:W5:Y:S02]  /*72c0*/  @P3 LDG.E R24, desc[UR4][R4.64] ;  /* 0x0000000404183981 */ /* 0x022364000c1e1900 */
[----:B-1----:R-:W2:Y:S02]  /*72d0*/  @!P3 LDC R24, c[0x0][0x9a0] ;  /* 0x00026800ff18bb82 */ /* 0x002ea40000000800 */
.L_x_81:
[----:B-----5:R-:W-:Y:S01]  /*72e0*/  FSETP.NEU.AND P3, PT, R27, RZ, PT ;  /* 0x000000ff1b00720b */ /* 0x020fe20003f6d000 */
[----:B------:R-:W-:Y:S01]  /*72f0*/  BSSY B1, `(.L_x_82) ;  /* 0x0000039000017945 */ /* 0x000fe20003800000 */
[----:B------:R-:W-:Y:S01]  /*7300*/  SEL R4, RZ, 0xffffffff, P2 ;  /* 0xffffffffff047807 */ /* 0x000fe20001000000 */
[----:B------:R-:W-:Y:S01]  /*7310*/  IMAD.MOV.U32 R74, RZ, RZ, 0x1 ;  /* 0x00000001ff4a7424 */ /* 0x000fe200078e00ff */
[----:B------:R-:W-:Y:S01]  /*7320*/  @P1 LOP3.LUT P2, RZ, R61, 0xff, RZ, 0xc0, !PT ;  /* 0x000000ff3dff1812 */ /* 0x000fe2000784c0ff */
[----:B------:R-:W-:Y:S01]  /*7330*/  IMAD.IADD R25, R23, 0x1, R2 ;  /* 0x0000000117197824 */ /* 0x000fe200078e0202 */
[----:B------:R-:W-:Y:S01]  /*7340*/  @P1 SEL R0, RZ, 0xffffffff, P3 ;  /* 0xffffffffff001807 */ /* 0x000fe20001800000 */
[----:B------:R-:W-:Y:S01]  /*7350*/  IMAD R71, R59, -0x10, R67 ;  /* 0xfffffff03b477824 */ /* 0x000fe200078e0243 */
[----:B------:R-:W-:Y:S01]  /*7360*/  LOP3.LUT R57, R57, 0x1, RZ, 0x3c, !PT ;  /* 0x0000000139397812 */ /* 0x000fe200078e3cff */
[----:B------:R-:W-:Y:S01]  /*7370*/  IMAD.MOV.U32 R73, RZ, RZ, RZ ;  /* 0x000000ffff497224 */ /* 0x000fe200078e00ff */
[----:B------:R-:W-:Y:S02]  /*7380*/  @P0 SEL R0, R4, R0, !P2 ;  /* 0x0000000004000207 */ /* 0x000fe40005000000 */
[----:B------:R-:W-:Y:S02]  /*7390*/  CS2R R38, SRZ ;  /* 0x0000000000267805 */ /* 0x000fe4000001ff00 */
[----:B------:R-:W-:Y:S02]  /*73a0*/  LEA R72, R22, UR50, 0x3 ;  /* 0x0000003216487c11 */ /* 0x000fe4000f8e18ff */
[----:B------:R-:W-:Y:S02]  /*73b0*/  CS2R R36, SRZ ;  /* 0x0000000000247805 */ /* 0x000fe4000001ff00 */
[----:B------:R-:W-:Y:S02]  /*73c0*/  @P1 LOP3.LUT R0, R0, 0x1, RZ, 0xc0, !PT ;  /* 0x0000000100001812 */ /* 0x000fe400078ec0ff */
[----:B------:R-:W-:Y:S02]  /*73d0*/  CS2R R34, SRZ ;  /* 0x0000000000227805 */ /* 0x000fe4000001ff00 */
[----:B------:R-:W-:Y:S02]  /*73e0*/  PLOP3.LUT P2, PT, PT, PT, UP1, 0x80, 0x8 ;  /* 0x000000000008781c */ /* 0x000fe40003f4f018 */
[----:B------:R-:W-:Y:S02]  /*73f0*/  CS2R R32, SRZ ;  /* 0x0000000000207805 */ /* 0x000fe4000001ff00 */
[----:B------:R-:W-:Y:S02]  /*7400*/  ISETP.NE.U32.OR P5, PT, R0, 0x1, !P1 ;  /* 0x000000010000780c */ /* 0x000fe40004fa5470 */
[----:B------:R-:W-:Y:S02]  /*7410*/  CS2R R42, SRZ ;  /* 0x00000000002a7805 */ /* 0x000fe4000001ff00 */
[----:B------:R-:W-:Y:S02]  /*7420*/  LOP3.LUT P4, R68, R61, 0xff, RZ, 0xc0, !PT ;  /* 0x000000ff3d447812 */ /* 0x000fe4000788c0ff */
[----:B------:R-:W-:Y:S02]  /*7430*/  CS2R R40, SRZ ;  /* 0x0000000000287805 */ /* 0x000fe4000001ff00 */
[----:B------:R-:W-:Y:S02]  /*7440*/  SEL R3, RZ, 0xffffffff, P3 ;  /* 0xffffffffff037807 */ /* 0x000fe40001800000 */
[----:B------:R-:W-:Y:S02]  /*7450*/  CS2R R46, SRZ ;  /* 0x00000000002e7805 */ /* 0x000fe4000001ff00 */
[----:B------:R-:W-:Y:S02]  /*7460*/  P2R R70, PR, RZ, 0x20 ;  /* 0x00000020ff467803 */ /* 0x000fe40000000000 */
[----:B------:R-:W-:Y:S02]  /*7470*/  CS2R R44, SRZ ;  /* 0x00000000002c7805 */ /* 0x000fe4000001ff00 */
[----:B------:R-:W-:Y:S02]  /*7480*/  @P2 SEL R3, R4, R3, !P4 ;  /* 0x0000000304032207 */ /* 0x000fe40006000000 */
[----:B------:R-:W-:Y:S02]  /*7490*/  @P5 SHF.L.U32 R0, R57, 0x1f, RZ ;  /* 0x0000001f39005819 */ /* 0x000fe400000006ff */
[----:B------:R-:W-:Y:S02]  /*74a0*/  LOP3.LUT R3, R3, 0x1, RZ, 0xc0, !PT ;  /* 0x0000000103037812 */ /* 0x000fe400078ec0ff */
[----:B------:R1:W3:Y:S02]  /*74b0*/  @P5 SYNCS.PHASECHK.TRANS64.TRYWAIT P1, [UR50+0x40], R0 ;  /* 0x00004000ff0055a7 */ /* 0x0002e40008021132 */
[----:B------:R-:W-:Y:S04]  /*74c0*/  ISETP.NE.U32.AND P2, PT, R3, 0x1, PT ;  /* 0x000000010300780c */ /* 0x000fe80003f45070 */
[----:B------:R-:W-:Y:S02]  /*74d0*/  P2R R75, PR, RZ, 0x4 ;  /* 0x00000004ff4b7803 */ /* 0x000fe40000000000 */
[----:B-1----:R-:W-:Y:S04]  /*74e0*/  SHF.L.U32 R0, R56, 0x1f, RZ ;  /* 0x0000001f38007819 */ /* 0x002fe800000006ff */
[----:B------:R1:W4:Y:S01]  /*74f0*/  SYNCS.PHASECHK.TRANS64.TRYWAIT P0, [R72+URZ+0xa0], R0 ;  /* 0x0000a000480075a7 */ /* 0x00032200080011ff */
[----:B---3--:R-:W-:Y:S01]  /*7500*/  @P5 SEL R74, RZ, 0x1, !P1 ;  /* 0x00000001ff4a5807 */ /* 0x008fe20004800000 */
[----:B-1----:R-:W-:Y:S06]  /*7510*/  @!P5 BRA `(.L_x_83) ;  /* 0x000000000058d947 */ /* 0x002fec0003800000 */
[----:B------:R-:W-:Y:S01]  /*7520*/  IMAD.MOV.U32 R39, RZ, RZ, RZ ;  /* 0x000000ffff277224 */ /* 0x000fe200078e00ff */
[----:B------:R-:W-:Y:S01]  /*7530*/  ISETP.NE.AND P1, PT, R74, RZ, PT ;  /* 0x000000ff4a00720c */ /* 0x000fe20003f25270 */
[----:B------:R-:W-:Y:S01]  /*7540*/  BSSY B0, `(.L_x_84) ;  /* 0x000000c000007945 */ /* 0x000fe20003800000 */
[----:B------:R-:W-:Y:S02]  /*7550*/  CS2R R46, SRZ ;  /* 0x00000000002e7805 */ /* 0x000fe4000001ff00 */
[----:B------:R-:W-:Y:S02]  /*7560*/  CS2R R44, SRZ ;  /* 0x00000000002c7805 */ /* 0x000fe4000001ff00 */
[----:B------:R-:W-:Y:S02]  /*7570*/  CS2R R42, SRZ ;  /* 0x00000000002a7805 */ /* 0x000fe4000001ff00 */
[----:B------:R-:W-:Y:S02]  /*7580*/  CS2R R40, SRZ ;  /* 0x0000000000287805 */ /* 0x000fe4000001ff00 */
[----:B------:R-:W-:Y:S02]  /*7590*/  CS2R R34, SRZ ;  /* 0x0000000000227805 */ /* 0x000fe4000001ff00 */
[----:B------:R-:W-:Y:S02]  /*75a0*/  CS2R R32, SRZ ;  /* 0x0000000000207805 */ /* 0x000fe4000001ff00 */
[----:B------:R-:W-:Y:S01]  /*75b0*/  CS2R R36, SRZ ;  /* 0x0000000000247805 */ /* 0x000fe2000001ff00 */
[----:B------:R-:W-:Y:S06]  /*75c0*/  @P1 BRA `(.L_x_85) ;  /* 0x00000000000c1947 */ /* 0x000fec0003800000 */
[----:B------:R-:W-:Y:S04]  /*75d0*/  SHF.L.U32 R3, R57, 0x1f, RZ ;  /* 0x0000001f39037819 */ /* 0x000fe800000006ff */
[----:B------:R-:W1:Y:S02]  /*75e0*/  SYNCS.PHASECHK.TRANS64.TRYWAIT P1, [UR50+0x40], R3 ;  /* 0x00004003ff0075a7 */ /* 0x000e640008021132 */
[----:B-1----:R-:W-:Y:S05]  /*75f0*/  @!P1 BRA `(.L_x_86) ;  /* 0x0000002c00fc9947 */ /* 0x002fea0003800000 */
.L_x_85:
[----:B------:R-:W-:Y:S05]  /*7600*/  BSYNC B0 ;  /* 0x0000000000007941 */ /* 0x000fea0003800000 */
.L_x_84:
[----:B------:R-:W-:Y:S01]  /*7610*/  ISETP.NE.AND P1, PT, R75, RZ, PT ;  /* 0x000000ff4b00720c */ /* 0x000fe20003f25270 */
[----:B------:R-:W-:Y:S11]  /*7620*/  HFMA2 R73, -RZ, RZ, 0, 5.9604644775390625e-08 ;  /* 0x00000001ff497431 */ /* 0x000ff600000001ff */
[----:B------:R-:W-:Y:S01]  /*7630*/  @!UPT UIADD3 URZ, UPT, UPT, URZ, URZ, URZ ;  /* 0x000000fffffff290 */ /* 0x000fe2000fffe0ff */
[----:B------:R3:W1:Y:S04]  /*7640*/  @P1 LDS.128 R44, [R58] ;  /* 0x000000003a2c1984 */ /* 0x0006680000000c00 */
[----:B------:R3:W1:Y:S04]  /*7650*/  @P1 LDS.128 R40, [R67+0x10] ;  /* 0x0000100043281984 */ /* 0x0006680000000c00 */
[----:B------:R3:W1:Y:S04]  /*7660*/  @P1 LDS.128 R32, [R66+0x20] ;  /* 0x0000200042201984 */ /* 0x0006680000000c00 */
[----:B------:R3:W1:Y:S02]  /*7670*/  @P1 LDS.128 R36, [R71+0x30] ;  /* 0x0000300047241984 */ /* 0x0006640000000c00 */
.L_x_83:
[----:B------:R-:W-:Y:S05]  /*7680*/  BSYNC B1 ;  /* 0x0000000000017941 */ /* 0x000fea0003800000 */
.L_x_82:
[----:B-1----:R-:W-:Y:S04]  /*7690*/  SHF.R.U32.HI R2, RZ, 0x15, R25 ;  /* 0x00000015ff027819 */ /* 0x002fe80000011619 */
[----:B------:R-:W-:Y:S01]  /*76a0*/  LOP3.LUT P1, RZ, R2, 0x3, R62, 0x48, !PT ;  /* 0x0000000302ff7812 */ /* 0x000fe2000782483e */
[----:B------:R-:W-:Y:S01]  /*76b0*/  @!UPT UIADD3 URZ, UPT, UPT, URZ, URZ, URZ ;  /* 0x000000fffffff290 */ /* 0x000fe2000fffe0ff */
[----:B----4-:R-:W-:Y:S11]  /*76c0*/  @P0 BRA `(.L_x_87) ;  /* 0x0000000000080947 */ /* 0x010ff60003800000 */
[----:B------:R-:W1:Y:S02]  /*76d0*/  SYNCS.PHASECHK.TRANS64.TRYWAIT P0, [R72+URZ+0xa0], R0 ;  /* 0x0000a000480075a7 */ /* 0x000e6400080011ff */
[----:B-1----:R-:W-:Y:S05]  /*76e0*/  @!P0 BRA `(.L_x_88) ;  /* 0x0000002c00d88947 */ /* 0x002fea0003800000 */
.L_x_87:
[----:B------:R-:W-:Y:S05]  /*76f0*/  @!P1 BRA `(.L_x_89) ;  /* 0x0000000000409947 */ /* 0x000fea0003800000 */
[----:B------:R-:W4:Y:S01]  /*7700*/  LDCU.64 UR8, c[0x4][0x70] ;  /* 0x01000e00ff0877ac */ /* 0x000f220008000a00 */
[----:B------:R-:W-:Y:S01]  /*7710*/  MOV R3, 0x0 ;  /* 0x0000000000037802 */ /* 0x000fe20000000f00 */
[----:B------:R-:W-:Y:S02]  /*7720*/  HFMA2 R12, -RZ, RZ, 0, 5.9604644775390625e-08 ;  /* 0x00000001ff0c7431 */ /* 0x000fe400000001ff */
[----:B------:R-:W-:Y:S02]  /*7730*/  IMAD.MOV.U32 R8, RZ, RZ, 0x192 ;  /* 0x00000192ff087424 */ /* 0x000fe400078e00ff */
[----:B------:R-:W-:Y:S01]  /*7740*/  IMAD.MOV.U32 R13, RZ, RZ, RZ ;  /* 0x000000ffff0d7224 */ /* 0x000fe200078e00ff */
[----:B------:R-:W5:Y:S01]  /*7750*/  LDCU.64 UR6, c[0x4][0x78] ;  /* 0x01000f00ff0677ac */ /* 0x000f620008000a00 */
[----:B------:R-:W1:Y:S01]  /*7760*/  LDC.64 R2, c[0x4][R3] ;  /* 0x0100000003027b82 */ /* 0x000e620000000a00 */
[----:B------:R-:W2:Y:S01]  /*7770*/  LDCU.64 UR4, c[0x4][0x10] ;  /* 0x01000200ff0477ac */ /* 0x000ea20008000a00 */
[----:B----4-:R-:W-:Y:S01]  /*7780*/  MOV R5, UR9 ;  /* 0x0000000900057c02 */ /* 0x010fe20008000f00 */
[----:B------:R-:W-:Y:S01]  /*7790*/  IMAD.U32 R4, RZ, RZ, UR8 ;  /* 0x00000008ff047e24 */ /* 0x000fe2000f8e00ff */
[----:B-----5:R-:W-:Y:S01]  /*77a0*/  MOV R7, UR7 ;  /* 0x0000000700077c02 */ /* 0x020fe20008000f00 */
[----:B------:R-:W-:Y:S01]  /*77b0*/  IMAD.U32 R6, RZ, RZ, UR6 ;  /* 0x00000006ff067e24 */ /* 0x000fe2000f8e00ff */
[----:B--2---:R-:W-:Y:S01]  /*77c0*/  MOV R11, UR5 ;  /* 0x00000005000b7c02 */ /* 0x004fe20008000f00 */
[----:B------:R-:W-:Y:S02]  /*77d0*/  IMAD.U32 R10, RZ, RZ, UR4 ;  /* 0x00000004ff0a7e24 */ /* 0x000fe4000f8e00ff */
[----:B------:R-:W-:Y:S07]  /*77e0*/  LEPC R20, `(.L_x_89) ;  /* 0x000000001014794e */ /* 0x000fee0000000000 */
[----:B-1-3--:R-:W-:Y:S05]  /*77f0*/  CALL.ABS.NOINC R2 ;  /* 0x0000000002007343 */ /* 0x00afea0003c00000 */
.L_x_89:
[----:B------:R-:W-:Y:S01]  /*7800*/  LOP3.LUT R20, R44, 0xffffe000, RZ, 0xc0, !PT ;  /* 0xffffe0002c147812 */ /* 0x000fe200078ec0ff */
[----:B------:R-:W-:Y:S05]  /*7810*/  WARPSYNC.ALL ;  /* 0x0000000000007948 */ /* 0x000fea0003800000 */
[----:B------:R-:W-:Y:S01]  /*7820*/  R2UR UR4, R25 ;  /* 0x00000000190472ca */ /* 0x000fe200000e0000 */
[----:B------:R-:W-:Y:S01]  /*7830*/  BSSY.RECONVERGENT B0, `(.L_x_90) ;  /* 0x0000058000007945 */ /* 0x000fe20003800200 */
[----:B------:R-:W-:Y:S11]  /*7840*/  ISETP.NE.AND P0, PT, R60, RZ, PT ;  /* 0x000000ff3c00720c */ /* 0x000ff60003f05270 */
[----:B------:R-:W1:Y:S02]  /*7850*/  LDTM.x16 R4, tmem[UR4] ;  /* 0x00000004000479ee */ /* 0x000e640008240000 */
[C---:B-12---:R-:W-:Y:S01]  /*7860*/  FMUL R0, R24.reuse, R4 ;  /* 0x0000000418007220 */ /* 0x046fe20000400000 */
[C---:B------:R-:W-:Y:S01]  /*7870*/  FMUL R2, R24.reuse, R5 ;  /* 0x0000000518027220 */ /* 0x040fe20000400000 */
[C---:B------:R-:W-:Y:S01]  /*7880*/  FMUL R4, R24.reuse, R8 ;  /* 0x0000000818047220 */ /* 0x040fe20000400000 */
[C---:B------:R-:W-:Y:S01]  /*7890*/  FMUL R5, R24.reuse, R9 ;  /* 0x0000000918057220 */ /* 0x040fe20000400000 */
[C---:B------:R-:W-:Y:S01]  /*78a0*/  FMUL R8, R24.reuse, R12 ;  /* 0x0000000c18087220 */ /* 0x040fe20000400000 */
[C---:B------:R-:W-:Y:S01]  /*78b0*/  FMUL R9, R24.reuse, R13 ;  /* 0x0000000d18097220 */ /* 0x040fe20000400000 */
[C---:B------:R-:W-:Y:S01]  /*78c0*/  FMUL R12, R24.reuse, R16 ;  /* 0x00000010180c7220 */ /* 0x040fe20000400000 */
[----:B------:R-:W-:Y:S01]  /*78d0*/  LOP3.LUT R16, R45, 0xffffe000, RZ, 0xc0, !PT ;  /* 0xffffe0002d107812 */ /* 0x000fe200078ec0ff */
[----:B------:R-:W-:Y:S01]  /*78e0*/  FMUL R13, R24, R17 ;  /* 0x00000011180d7220 */ /* 0x000fe20000400000 */
[----:B------:R-:W-:Y:S01]  /*78f0*/  LOP3.LUT R17, R46, 0xffffe000, RZ, 0xc0, !PT ;  /* 0xffffe0002e117812 */ /* 0x000fe200078ec0ff */
[----:B------:R-:W-:Y:S01]  /*7900*/  FFMA R28, R27, R20, R0 ;  /* 0x000000141b1c7223 */ /* 0x000fe20000000000 */
[----:B------:R-:W-:Y:S01]  /*7910*/  LOP3.LUT R0, R47, 0xffffe000, RZ, 0xc0, !PT ;  /* 0xffffe0002f007812 */ /* 0x000fe200078ec0ff */
[C---:B------:R-:W-:Y:S01]  /*7920*/  FMUL R3, R24.reuse, R6 ;  /* 0x0000000618037220 */ /* 0x040fe20000400000 */
[C---:B------:R-:W-:Y:S01]  /*7930*/  FMUL R6, R24.reuse, R10 ;  /* 0x0000000a18067220 */ /* 0x040fe20000400000 */
[C---:B------:R-:W-:Y:S01]  /*7940*/  FMUL R7, R24.reuse, R7 ;  /* 0x0000000718077220 */ /* 0x040fe20000400000 */
[----:B------:R-:W-:Y:S01]  /*7950*/  F2FP.TF32.F32.PACK_B R28, R28 ;  /* 0x0000001cff1c723e */ /* 0x000fe200024050ff */
[C---:B------:R-:W-:Y:S01]  /*7960*/  FMUL R10, R24.reuse, R14 ;  /* 0x0000000e180a7220 */ /* 0x040fe20000400000 */
[----:B------:R-:W-:Y:S01]  /*7970*/  FMUL R14, R24, R18 ;  /* 0x00000012180e7220 */ /* 0x000fe20000400000 */
[----:B------:R-:W-:Y:S01]  /*7980*/  LOP3.LUT R18, R40, 0xffffe000, RZ, 0xc0, !PT ;  /* 0xffffe00028127812 */ /* 0x000fe200078ec0ff */
[----:B------:R-:W-:Y:S01]  /*7990*/  FFMA R29, R27, R16, R2 ;  /* 0x000000101b1d7223 */ /* 0x000fe20000000002 */
[----:B------:R-:W-:Y:S01]  /*79a0*/  LOP3.LUT R2, R41, 0xffffe000, RZ, 0xc0, !PT ;  /* 0xffffe00029027812 */ /* 0x000fe200078ec0ff */
[----:B------:R-:W-:Y:S01]  /*79b0*/  FFMA R30, R27, R17, R3 ;  /* 0x000000111b1e7223 */ /* 0x000fe20000000003 */
[----:B------:R-:W-:Y:S01]  /*79c0*/  LOP3.LUT R3, R43, 0xffffe000, RZ, 0xc0, !PT ;  /* 0xffffe0002b037812 */ /* 0x000fe200078ec0ff */
[C---:B------:R-:W-:Y:S01]  /*79d0*/  FFMA R31, R27.reuse, R0, R7 ;  /* 0x000000001b1f7223 */ /* 0x040fe20000000007 */
[----:B------:R-:W-:Y:S01]  /*79e0*/  LOP3.LUT R0, R42, 0xffffe000, RZ, 0xc0, !PT ;  /* 0xffffe0002a007812 */ /* 0x000fe200078ec0ff */
[C---:B------:R-:W-:Y:S01]  /*79f0*/  FFMA R4, R27.reuse, R18, R4 ;  /* 0x000000121b047223 */ /* 0x040fe20000000004 */
[----:B------:R-:W-:Y:S01]  /*7a00*/  F2FP.TF32.F32.PACK_B R29, R29 ;  /* 0x0000001dff1d723e */ /* 0x000fe200024050ff */
[C---:B------:R-:W-:Y:S01]  /*7a10*/  FFMA R5, R27.reuse, R2, R5 ;  /* 0x000000021b057223 */ /* 0x040fe20000000005 */
[----:B------:R-:W-:Y:S01]  /*7a20*/  FMUL R11, R24, R11 ;  /* 0x0000000b180b7220 */ /* 0x000fe20000400000 */
[----:B------:R-:W-:Y:S01]  /*7a30*/  F2FP.TF32.F32.PACK_B R30, R30 ;  /* 0x0000001eff1e723e */ /* 0x000fe200024050ff */
[C---:B------:R-:W-:Y:S01]  /*7a40*/  FFMA R6, R27.reuse, R0, R6 ;  /* 0x000000001b067223 */ /* 0x040fe20000000006 */
[----:B------:R-:W-:Y:S01]  /*7a50*/  F2FP.TF32.F32.PACK_B R31, R31 ;  /* 0x0000001fff1f723e */ /* 0x000fe200024050ff */
[----:B------:R-:W-:Y:S01]  /*7a60*/  FFMA R7, R27, R3, R11 ;  /* 0x000000031b077223 */ /* 0x000fe2000000000b */
[----:B------:R-:W-:Y:S01]  /*7a70*/  LOP3.LUT R2, R32, 0xffffe000, RZ, 0xc0, !PT ;  /* 0xffffe00020027812 */ /* 0x000fe200078ec0ff */
[----:B------:R-:W-:Y:S01]  /*7a80*/  FMUL R15, R24, R15 ;  /* 0x0000000f180f7220 */ /* 0x000fe20000400000 */
[----:B------:R-:W-:Y:S01]  /*7a90*/  LOP3.LUT R16, R33, 0xffffe000, RZ, 0xc0, !PT ;  /* 0xffffe00021107812 */ /* 0x000fe200078ec0ff */
[----:B------:R1:W-:Y:S01]  /*7aa0*/  STS.128 [R58], R28 ;  /* 0x0000001c3a007388 */ /* 0x0003e20000000c00 */
[----:B------:R-:W-:Y:S01]  /*7ab0*/  LOP3.LUT R0, R34, 0xffffe000, RZ, 0xc0, !PT ;  /* 0xffffe00022007812 */ /* 0x000fe200078ec0ff */
[----:B------:R-:W-:Y:S01]  /*7ac0*/  FFMA R8, R27, R2, R8 ;  /* 0x000000021b087223 */ /* 0x000fe20000000008 */
[----:B------:R-:W-:Y:S01]  /*7ad0*/  LOP3.LUT R2, R35, 0xffffe000, RZ, 0xc0, !PT ;  /* 0xffffe00023027812 */ /* 0x000fe200078ec0ff */
[C---:B------:R-:W-:Y:S01]  /*7ae0*/  FFMA R9, R27.reuse, R16, R9 ;  /* 0x000000101b097223 */ /* 0x040fe20000000009 */
[----:B------:R-:W-:Y:S01]  /*7af0*/  F2FP.TF32.F32.PACK_B R4, R4 ;  /* 0x00000004ff04723e */ /* 0x000fe200024050ff */
[C---:B------:R-:W-:Y:S01]  /*7b00*/  FFMA R10, R27.reuse, R0, R10 ;  /* 0x000000001b0a7223 */ /* 0x040fe2000000000a */
[----:B------:R-:W-:Y:S01]  /*7b10*/  F2FP.TF32.F32.PACK_B R5, R5 ;  /* 0x00000005ff05723e */ /* 0x000fe200024050ff */
[----:B------:R-:W-:Y:S01]  /*7b20*/  FFMA R11, R27, R2, R15 ;  /* 0x000000021b0b7223 */ /* 0x000fe2000000000f */
[----:B------:R-:W-:Y:S01]  /*7b30*/  F2FP.TF32.F32.PACK_B R6, R6 ;  /* 0x00000006ff06723e */ /* 0x000fe200024050ff */
[----:B------:R-:W-:Y:S01]  /*7b40*/  FMUL R19, R24, R19 ;  /* 0x0000001318137220 */ /* 0x000fe20000400000 */
[----:B------:R-:W-:Y:S02]  /*7b50*/  F2FP.TF32.F32.PACK_B R7, R7 ;  /* 0x00000007ff07723e */ /* 0x000fe400024050ff */
[----:B------:R-:W-:Y:S02]  /*7b60*/  LOP3.LUT R3, R36, 0xffffe000, RZ, 0xc0, !PT ;  /* 0xffffe00024037812 */ /* 0x000fe400078ec0ff */
[----:B------:R-:W-:Y:S01]  /*7b70*/  LOP3.LUT R0, R37, 0xffffe000, RZ, 0xc0, !PT ;  /* 0xffffe00025007812 */ /* 0x000fe200078ec0ff */
[----:B------:R1:W-:Y:S01]  /*7b80*/  STS.128 [R67+0x10], R4 ;  /* 0x0000100443007388 */ /* 0x0003e20000000c00 */
        /* <DEDUP_REMOVED lines=8> */
[----:B------:R-:W-:Y:S02]  /*7c10*/  F2FP.TF32.F32.PACK_B R10, R10 ;  /* 0x0000000aff0a723e */ /* 0x000fe400024050ff */
[----:B------:R-:W-:Y:S02]  /*7c20*/  F2FP.TF32.F32.PACK_B R11, R11 ;  /* 0x0000000bff0b723e */ /* 0x000fe400024050ff */
[----:B------:R-:W-:Y:S02]  /*7c30*/  F2FP.TF32.F32.PACK_B R12, R12 ;  /* 0x0000000cff0c723e */ /* 0x000fe400024050ff */
[----:B------:R-:W-:Y:S01]  /*7c40*/  F2FP.TF32.F32.PACK_B R13, R13 ;  /* 0x0000000dff0d723e */ /* 0x000fe200024050ff */
[----:B------:R1:W-:Y:S01]  /*7c50*/  STS.128 [R66+0x20], R8 ;  /* 0x0000200842007388 */ /* 0x0003e20000000c00 */
[----:B------:R-:W-:Y:S02]  /*7c60*/  F2FP.TF32.F32.PACK_B R14, R14 ;  /* 0x0000000eff0e723e */ /* 0x000fe400024050ff */
[----:B------:R-:W-:Y:S05]  /*7c70*/  F2FP.TF32.F32.PACK_B R15, R15 ;  /* 0x0000000fff0f723e */ /* 0x000fea00024050ff */
[----:B------:R1:W-:Y:S01]  /*7c80*/  STS.128 [R71+0x30], R12 ;  /* 0x0000300c47007388 */ /* 0x0003e20000000c00 */
[----:B------:R-:W-:Y:S01]  /*7c90*/  @!PT LDS RZ, [RZ] ;  /* 0x00000000fffff984 */ /* 0x000fe20000000800 */
[----:B------:R-:W-:Y:S01]  /*7ca0*/  @!PT LDS RZ, [RZ] ;  /* 0x00000000fffff984 */ /* 0x000fe20000000800 */
[----:B------:R-:W-:Y:S01]  /*7cb0*/  @!PT LDS RZ, [RZ] ;  /* 0x00000000fffff984 */ /* 0x000fe20000000800 */
[----:B------:R-:W-:Y:S01]  /*7cc0*/  @!PT LDS RZ, [RZ] ;  /* 0x00000000fffff984 */ /* 0x000fe20000000800 */
[----:B------:R2:W-:Y:S07]  /*7cd0*/  MEMBAR.ALL.CTA ;  /* 0x0000000000007992 */ /* 0x0005ee0000008000 */
[----:B--2---:R-:W2:Y:S02]  /*7ce0*/  FENCE.VIEW.ASYNC.S ;  /* 0x00000000000073c6 */ /* 0x004ea40000000000 */
[----:B--2---:R-:W-:Y:S06]  /*7cf0*/  BAR.SYNC.DEFER_BLOCKING 0x1, 0x80 ;  /* 0x0042000000007b1d */ /* 0x004fec0000010000 */
[----:B------:R-:W-:Y:S05]  /*7d00*/  @P0 BRA `(.L_x_91) ;  /* 0x0000000000280947 */ /* 0x000fea0003800000 */
[----:B------:R-:W2:Y:S01]  /*7d10*/  LDCU.64 UR6, c[0x0][0x348] ;  /* 0x00006900ff0677ac */ /* 0x000ea20008000a00 */
[----:B------:R-:W-:Y:S01]  /*7d20*/  UIADD3 UR4, UPT, UPT, UR50, 0x200, URZ ;  /* 0x0000020032047890 */ /* 0x000fe2000fffe0ff */
[----:B------:R-:W-:Y:S05]  /*7d30*/  UMOV UR41, UR52 ;  /* 0x0000003400297c82 */ /* 0x000fea0008000000 */
[----:B------:R-:W-:Y:S04]  /*7d40*/  MOV R52, UR4 ;  /* 0x0000000400347c02 */ /* 0x000fe80008000f00 */
[----:B------:R-:W-:Y:S01]  /*7d50*/  R2UR UR40, R52 ;  /* 0x00000000342872ca */ /* 0x000fe200000e0000 */
[----:B--2---:R-:W-:Y:S04]  /*7d60*/  UIADD3 UR4, UP0, UPT, UR6, 0x780, URZ ;  /* 0x0000078006047890 */ /* 0x004fe8000ff1e0ff */
[----:B------:R-:W-:Y:S09]  /*7d70*/  UIADD3.X UR5, UPT, UPT, URZ, UR7, URZ, UP0, !UPT ;  /* 0x00000007ff057290 */ /* 0x000ff200087fe4ff */
[----:B------:R2:W-:Y:S01]  /*7d80*/  UTMASTG.5D [UR40], [UR4] ;  /* 0x00000028040073b5 */ /* 0x0005e20008020000 */
[----:B------:R0:W-:Y:S01]  /*7d90*/  UTMACMDFLUSH ;  /* 0x00000000000079b7 */ /* 0x0001e20000000000 */
[----:B--2---:R-:W-:Y:S04]  /*7da0*/  DEPBAR.LE SB0, 0x1 ;  /* 0x000080400000791a */ /* 0x004fe80000000000 */
.L_x_91:
[----:B------:R-:W-:Y:S05]  /*7db0*/  BSYNC.RECONVERGENT B0 ;  /* 0x0000000000007941 */ /* 0x000fea0003800200 */
.L_x_90:
[----:B------:R-:W-:Y:S01]  /*7dc0*/  BAR.SYNC.DEFER_BLOCKING 0x1, 0x80 ;  /* 0x0042000000007b1d */ /* 0x000fe20000010000 */
[----:B------:R-:W-:Y:S01]  /*7dd0*/  ISETP.NE.AND P1, PT, R70, RZ, PT ;  /* 0x000000ff4600720c */ /* 0x000fe20003f25270 */
[----:B------:R-:W-:Y:S01]  /*7de0*/  UISETP.NE.AND UP0, UPT, UR54, URZ, UPT ;  /* 0x000000ff3600728c */ /* 0x000fe2000bf05270 */
[----:B------:R-:W-:Y:S11]  /*7df0*/  LEA R2, R73, UR50, 0x3 ;  /* 0x0000003249027c11 */ /* 0x000ff6000f8e18ff */
[----:B-1----:R-:W-:Y:S01]  /*7e00*/  @P1 SHF.L.U32 R4, R57, 0x1f, RZ ;  /* 0x0000001f39041819 */ /* 0x002fe200000006ff */
[----:B------:R-:W-:Y:S06]  /*7e10*/  BRA.U !UP0, `(.L_x_92) ;  /* 0x0000000108247547 */ /* 0x000fec000b800000 */
[----:B------:R-:W1:Y:S01]  /*7e20*/  S2R R0, SR_CgaCtaId ;  /* 0x0000000000007919 */ /* 0x000e620000008800 */
[----:B------:R-:W-:Y:S01]  /*7e30*/  IMAD.U32 R3, RZ, RZ, UR51 ;  /* 0x00000033ff037e24 */ /* 0x000fe2000f8e00ff */
[----:B------:R-:W-:Y:S04]  /*7e40*/  UIADD3 UR4, UPT, UPT, UR51, 0x1, URZ ;  /* 0x0000000133047890 */ /* 0x000fe8000fffe0ff */
[----:B------:R-:W-:Y:S01]  /*7e50*/  @P1 LEA R3, R3, UR50, 0x3 ;  /* 0x0000003203031c11 */ /* 0x000fe2000f8e18ff */
[----:B------:R-:W-:Y:S04]  /*7e60*/  UISETP.NE.AND UP0, UPT, UR4, 0x4, UPT ;  /* 0x000000040400788c */ /* 0x000fe8000bf05270 */
[----:B------:R-:W-:Y:S01]  /*7e70*/  @P1 VIADD R3, R3, 0x60 ;  /* 0x0000006003031836 */ /* 0x000fe20000000000 */
[----:B------:R-:W-:Y:S04]  /*7e80*/  USEL UR51, UR4, URZ, UP0 ;  /* 0x000000ff04337287 */ /* 0x000fe80008000000 */
[----:B-1----:R-:W-:Y:S04]  /*7e90*/  @P1 PRMT R0, R0, 0x654, R3 ;  /* 0x0000065400001816 */ /* 0x002fe80000000003 */
[----:B------:R1:W-:Y:S04]  /*7ea0*/  @P1 SYNCS.ARRIVE.TRANS64.RED.A1T0 RZ, [R0+URZ], RZ ;  /* 0x000000ff00ff19a7 */ /* 0x0003e800081004ff */
.L_x_92:
[----:B------:R-:W2:Y:S01]  /*7eb0*/  @P1 SYNCS.PHASECHK.TRANS64.TRYWAIT P0, [R2+URZ+0x40], R4 ;  /* 0x00004004020015a7 */ /* 0x000ea200080011ff */
[----:B------:R-:W-:Y:S01]  /*7ec0*/  BSSY B1, `(.L_x_93) ;  /* 0x0000016000017945 */ /* 0x000fe20003800000 */
[----:B--2---:R-:W-:Y:S03]  /*7ed0*/  @P1 SEL R74, RZ, 0x1, !P0 ;  /* 0x00000001ff4a1807 */ /* 0x004fe60004000000 */
[----:B------:R-:W-:Y:S05]  /*7ee0*/  @!P1 BRA `(.L_x_94) ;  /* 0x00000000004c9947 */ /* 0x000fea0003800000 */
[----:B------:R-:W-:Y:S01]  /*7ef0*/  ISETP.NE.AND P0, PT, R74, RZ, PT ;  /* 0x000000ff4a00720c */ /* 0x000fe20003f05270 */
[----:B------:R-:W-:Y:S01]  /*7f00*/  BSSY B0, `(.L_x_95) ;  /* 0x000000b000007945 */ /* 0x000fe20003800000 */
[----:B------:R-:W-:Y:S11]  /*7f10*/  ISETP.NE.AND P1, PT, R75, RZ, PT ;  /* 0x000000ff4b00720c */ /* 0x000ff60003f25270 */
[----:B------:R-:W-:Y:S02]  /*7f20*/  @!UPT UIADD3 URZ, UPT, UPT, URZ, URZ, URZ ;  /* 0x000000fffffff290 */ /* 0x000fe4000fffe0ff */
[C---:B------:R-:W-:Y:S01]  /*7f30*/  @P1 IMAD R6, R73.reuse, 0x2000, R58 ;  /* 0x0000200049061824 */ /* 0x040fe200078e023a */
[C---:B------:R-:W-:Y:S01]  /*7f40*/  @P1 LEA R4, R73.reuse, R66, 0xd ;  /* 0x0000004249041211 */ /* 0x040fe200078e68ff */
[C---:B------:R-:W-:Y:S02]  /*7f50*/  @P1 IMAD R5, R73.reuse, 0x2000, R67 ;  /* 0x0000200049051824 */ /* 0x040fe400078e0243 */
[----:B------:R-:W-:Y:S01]  /*7f60*/  @P1 IMAD R3, R73, 0x2000, R71 ;  /* 0x0000200049031824 */ /* 0x000fe200078e0247 */
[----:B------:R-:W-:Y:S06]  /*7f70*/  @P0 BRA `(.L_x_96) ;  /* 0x00000000000c0947 */ /* 0x000fec0003800000 */
[----:B-1----:R-:W-:Y:S04]  /*7f80*/  SHF.L.U32 R0, R57, 0x1f, RZ ;  /* 0x0000001f39007819 */ /* 0x002fe800000006ff */
[----:B------:R-:W1:Y:S02]  /*7f90*/  SYNCS.PHASECHK.TRANS64.TRYWAIT P0, [R2+URZ+0x40], R0 ;  /* 0x00004000020075a7 */ /* 0x000e6400080011ff */
[----:B-1----:R-:W-:Y:S05]  /*7fa0*/  @!P0 BRA `(.L_x_97) ;  /* 0x0000002400bc8947 */ /* 0x002fea0003800000 */
.L_x_96:
[----:B------:R-:W-:Y:S05]  /*7fb0*/  BSYNC B0 ;  /* 0x0000000000007941 */ /* 0x000fea0003800000 */
.L_x_95:
[----:B------:R-:W-:Y:S02]  /*7fc0*/  ISETP.NE.AND P0, PT, R75, RZ, PT ;  /* 0x000000ff4b00720c */ /* 0x000fe40003f05270 */
[----:B------:R-:W-:Y:S11]  /*7fd0*/  IADD3 R73, PT, PT, R73, 0x1, RZ ;  /* 0x0000000149497810 */ /* 0x000ff60007ffe0ff */
[----:B------:R2:W4:Y:S04]  /*7fe0*/  @P0 LDS.128 R44, [R6] ;  /* 0x00000000062c0984 */ /* 0x0005280000000c00 */
[----:B------:R2:W1:Y:S04]  /*7ff0*/  @P0 LDS.128 R40, [R5+0x10] ;  /* 0x0000100005280984 */ /* 0x0004680000000c00 */
[----:B------:R2:W1:Y:S04]  /*8000*/  @P0 LDS.128 R32, [R4+0x20] ;  /* 0x0000200004200984 */ /* 0x0004680000000c00 */
[----:B------:R2:W1:Y:S02]  /*8010*/  @P0 LDS.128 R36, [R3+0x30] ;  /* 0x0000300003240984 */ /* 0x0004640000000c00 */
.L_x_94:
[----:B------:R-:W-:Y:S05]  /*8020*/  BSYNC B1 ;  /* 0x0000000000017941 */ /* 0x000fea0003800000 */
.L_x_93:
[----:B-1----:R-:W-:Y:S05]  /*8030*/  VIADD R0, R25, 0x10 ;  /* 0x0000001019007836 */ /* 0x002fea0000000000 */
[----:B------:R-:W-:Y:S04]  /*8040*/  SHF.R.U32.HI R0, RZ, 0x15, R0 ;  /* 0x00000015ff007819 */ /* 0x000fe80000011600 */
[----:B------:R-:W-:Y:S11]  /*8050*/  LOP3.LUT P0, RZ, R0, 0x3, R62, 0x48, !PT ;  /* 0x0000000300ff7812 */ /* 0x000ff6000780483e */
[----:B------:R-:W-:Y:S02]  /*8060*/  @!UPT UIADD3 URZ, UPT, UPT, URZ, URZ, URZ ;  /* 0x000000fffffff290 */ /* 0x000fe4000fffe0ff */
[----:B------:R-:W-:Y:S05]  /*8070*/  @!P0 BRA `(.L_x_98) ;  /* 0x0000000000408947 */ /* 0x000fea0003800000 */
[----:B------:R-:W1:Y:S01]  /*8080*/  LDCU.64 UR8, c[0x4][0x70] ;  /* 0x01000e00ff0877ac */ /* 0x000e620008000a00 */
[----:B--2---:R-:W-:Y:S01]  /*8090*/  MOV R3, 0x0 ;  /* 0x0000000000037802 */ /* 0x004fe20000000f00 */
[----:B------:R-:W-:Y:S02]  /*80a0*/  HFMA2 R12, -RZ, RZ, 0, 5.9604644775390625e-08 ;  /* 0x00000001ff0c7431 */ /* 0x000fe400000001ff */
[----:B------:R-:W-:Y:S02]  /*80b0*/  IMAD.MOV.U32 R8, RZ, RZ, 0x192 ;  /* 0x00000192ff087424 */ /* 0x000fe400078e00ff */
[----:B------:R-:W-:Y:S01]  /*80c0*/  IMAD.MOV.U32 R13, RZ, RZ, RZ ;  /* 0x000000ffff0d7224 */ /* 0x000fe200078e00ff */
[----:B------:R-:W2:Y:S01]  /*80d0*/  LDCU.64 UR6, c[0x4][0x78] ;  /* 0x01000f00ff0677ac */ /* 0x000ea20008000a00 */
[----:B------:R-:W3:Y:S01]  /*80e0*/  LDC.64 R2, c[0x4][R3] ;  /* 0x0100000003027b82 */ /* 0x000ee20000000a00 */
[----:B------:R-:W5:Y:S01]  /*80f0*/  LDCU.64 UR4, c[0x4][0x10] ;  /* 0x01000200ff0477ac */ /* 0x000f620008000a00 */
[----:B-1----:R-:W-:Y:S01]  /*8100*/  MOV R5, UR9 ;  /* 0x0000000900057c02 */ /* 0x002fe20008000f00 */
[----:B------:R-:W-:Y:S01]  /*8110*/  IMAD.U32 R4, RZ, RZ, UR8 ;  /* 0x00000008ff047e24 */ /* 0x000fe2000f8e00ff */
[----:B--2---:R-:W-:Y:S01]  /*8120*/  MOV R7, UR7 ;  /* 0x0000000700077c02 */ /* 0x004fe20008000f00 */
[----:B------:R-:W-:Y:S01]  /*8130*/  IMAD.U32 R6, RZ, RZ, UR6 ;  /* 0x00000006ff067e24 */ /* 0x000fe2000f8e00ff */
[----:B-----5:R-:W-:Y:S01]  /*8140*/  MOV R11, UR5 ;  /* 0x00000005000b7c02 */ /* 0x020fe20008000f00 */
[----:B------:R-:W-:Y:S02]  /*8150*/  IMAD.U32 R10, RZ, RZ, UR4 ;  /* 0x00000004ff0a7e24 */ /* 0x000fe4000f8e00ff */
[----:B------:R-:W-:Y:S07]  /*8160*/  LEPC R20, `(.L_x_98) ;  /* 0x000000001014794e */ /* 0x000fee0000000000 */
[----:B---34-:R-:W-:Y:S05]  /*8170*/  CALL.ABS.NOINC R2 ;  /* 0x0000000002007343 */ /* 0x018fea0003c00000 */
.L_x_98:
[----:B--2-4-:R-:W-:Y:S01]  /*8180*/  LOP3.LUT R3, R44, 0xffffe000, RZ, 0xc0, !PT ;  /* 0xffffe0002c037812 */ /* 0x014fe200078ec0ff */
[----:B------:R-:W-:Y:S05]  /*8190*/  WARPSYNC.ALL ;  /* 0x0000000000007948 */ /* 0x000fea0003800000 */
[----:B------:R-:W-:Y:S01]  /*81a0*/  R2UR UR4, R25 ;  /* 0x00000000190472ca */ /* 0x000fe200000e0000 */
[----:B------:R-:W1:Y:S01]  /*81b0*/  S2R R76, SR_CgaCtaId ;  /* 0x00000000004c7919 */ /* 0x000e620000008800 */
[----:B------:R-:W-:Y:S01]  /*81c0*/  LOP3.LUT R20, R40, 0xffffe000, RZ, 0xc0, !PT ;  /* 0xffffe00028147812 */ /* 0x000fe200078ec0ff */
[----:B------:R-:W-:Y:S01]  /*81d0*/  BSSY.RECONVERGENT B0, `(.L_x_99) ;  /* 0x000005c000007945 */ /* 0x000fe20003800200 */
[----:B------:R-:W-:Y:S02]  /*81e0*/  ISETP.NE.AND P6, PT, R70, RZ, PT ;  /* 0x000000ff4600720c */ /* 0x000fe40003fc5270 */
[----:B------:R-:W-:Y:S07]  /*81f0*/  ISETP.NE.AND P0, PT, R60, RZ, PT ;  /* 0x000000ff3c00720c */ /* 0x000fee0003f05270 */
[----:B------:R-:W2:Y:S02]  /*8200*/  LDTM.x16 R4, tmem[UR4+0x10] ;  /* 0x00001004000479ee */ /* 0x000ea40008240000 */
[C---:B--2---:R-:W-:Y:S01]  /*8210*/  FMUL R0, R24.reuse, R4 ;  /* 0x0000000418007220 */ /* 0x044fe20000400000 */
[----:B------:R-:W-:Y:S01]  /*8220*/  LOP3.LUT R4, R45, 0xffffe000, RZ, 0xc0, !PT ;  /* 0xffffe0002d047812 */ /* 0x000fe200078ec0ff */
[C---:B------:R-:W-:Y:S01]  /*8230*/  FMUL R2, R24.reuse, R5 ;  /* 0x0000000518027220 */ /* 0x040fe20000400000 */
[----:B------:R-:W-:Y:S01]  /*8240*/  FMUL R5, R24, R12 ;  /* 0x0000000c18057220 */ /* 0x000fe20000400000 */
[C---:B------:R-:W-:Y:S01]  /*8250*/  FFMA R28, R27.reuse, R3, R0 ;  /* 0x000000031b1c7223 */ /* 0x040fe20000000000 */
[----:B------:R-:W-:Y:S01]  /*8260*/  LOP3.LUT R3, R46, 0xffffe000, RZ, 0xc0, !PT ;  /* 0xffffe0002e037812 */ /* 0x000fe200078ec0ff */
[----:B------:R-:W-:Y:S01]  /*8270*/  FFMA R29, R27, R4, R2 ;  /* 0x000000041b1d7223 */ /* 0x000fe20000000002 */
[----:B------:R-:W-:Y:S01]  /*8280*/  LOP3.LUT R4, R47, 0xffffe000, RZ, 0xc0, !PT ;  /* 0xffffe0002f047812 */ /* 0x000fe200078ec0ff */
[C---:B------:R-:W-:Y:S01]  /*8290*/  FMUL R0, R24.reuse, R6 ;  /* 0x0000000618007220 */ /* 0x040fe20000400000 */
[----:B------:R-:W-:Y:S01]  /*82a0*/  F2FP.TF32.F32.PACK_B R28, R28 ;  /* 0x0000001cff1c723e */ /* 0x000fe200024050ff */
[C---:B------:R-:W-:Y:S01]  /*82b0*/  FMUL R2, R24.reuse, R7 ;  /* 0x0000000718027220 */ /* 0x040fe20000400000 */
[----:B------:R-:W-:Y:S01]  /*82c0*/  F2FP.TF32.F32.PACK_B R29, R29 ;  /* 0x0000001dff1d723e */ /* 0x000fe200024050ff */
[C---:B------:R-:W-:Y:S01]  /*82d0*/  FFMA R30, R27.reuse, R3, R0 ;  /* 0x000000031b1e7223 */ /* 0x040fe20000000000 */
[C---:B------:R-:W-:Y:S01]  /*82e0*/  FMUL R0, R24.reuse, R8 ;  /* 0x0000000818007220 */ /* 0x040fe20000400000 */
[----:B------:R-:W-:Y:S01]  /*82f0*/  FFMA R31, R27, R4, R2 ;  /* 0x000000041b1f7223 */ /* 0x000fe20000000002 */
[C---:B------:R-:W-:Y:S01]  /*8300*/  FMUL R6, R24.reuse, R13 ;  /* 0x0000000d18067220 */ /* 0x040fe20000400000 */
[----:B------:R-:W-:Y:S01]  /*8310*/  LOP3.LUT R13, R41, 0xffffe000, RZ, 0xc0, !PT ;  /* 0xffffe000290d7812 */ /* 0x000fe200078ec0ff */
[C---:B------:R-:W-:Y:S01]  /*8320*/  FMUL R2, R24.reuse, R9 ;  /* 0x0000000918027220 */ /* 0x040fe20000400000 */
[----:B------:R-:W-:Y:S01]  /*8330*/  F2FP.TF32.F32.PACK_B R30, R30 ;  /* 0x0000001eff1e723e */ /* 0x000fe200024050ff */
[----:B------:R-:W-:Y:S01]  /*8340*/  FMUL R9, R24, R16 ;  /* 0x0000001018097220 */ /* 0x000fe20000400000 */
[----:B------:R-:W-:Y:S01]  /*8350*/  F2FP.TF32.F32.PACK_B R31, R31 ;  /* 0x0000001fff1f723e */ /* 0x000fe200024050ff */
[----:B------:R-:W-:Y:S01]  /*8360*/  FFMA R16, R27, R20, R0 ;  /* 0x000000141b107223 */ /* 0x000fe20000000000 */
[----:B------:R-:W-:Y:S01]  /*8370*/  LOP3.LUT R0, R42, 0xffffe000, RZ, 0xc0, !PT ;  /* 0xffffe0002a007812 */ /* 0x000fe200078ec0ff */
[C---:B------:R-:W-:Y:S01]  /*8380*/  FMUL R3, R24.reuse, R10 ;  /* 0x0000000a18037220 */ /* 0x040fe20000400000 */
[C---:B------:R-:W-:Y:S01]  /*8390*/  FMUL R7, R24.reuse, R14 ;  /* 0x0000000e18077220 */ /* 0x040fe20000400000 */
[----:B------:R-:W-:Y:S01]  /*83a0*/  LOP3.LUT R14, R43, 0xffffe000, RZ, 0xc0, !PT ;  /* 0xffffe0002b0e7812 */ /* 0x000fe200078ec0ff */
[----:B------:R-:W-:Y:S01]  /*83b0*/  FMUL R10, R24, R17 ;  /* 0x00000011180a7220 */ /* 0x000fe20000400000 */
[----:B------:R-:W-:Y:S01]  /*83c0*/  F2FP.TF32.F32.PACK_B R16, R16 ;  /* 0x00000010ff10723e */ /* 0x000fe200024050ff */
[----:B------:R-:W-:Y:S01]  /*83d0*/  FFMA R17, R27, R13, R2 ;  /* 0x0000000d1b117223 */ /* 0x000fe20000000002 */
[----:B------:R-:W-:Y:S01]  /*83e0*/  LOP3.LUT R2, R32, 0xffffe000, RZ, 0xc0, !PT ;  /* 0xffffe00020027812 */ /* 0x000fe200078ec0ff */
[----:B------:R-:W-:Y:S01]  /*83f0*/  STS.128 [R58+0x2000], R28 ;  /* 0x0020001c3a007388 */ /* 0x000fe20000000c00 */
[----:B------:R-:W-:Y:S01]  /*8400*/  LOP3.LUT R13, R39, 0xffffe000, RZ, 0xc0, !PT ;  /* 0xffffe000270d7812 */ /* 0x000fe200078ec0ff */
[C---:B------:R-:W-:Y:S01]  /*8410*/  FMUL R4, R24.reuse, R11 ;  /* 0x0000000b18047220 */ /* 0x040fe20000400000 */
[----:B------:R-:W-:Y:S01]  /*8420*/  F2FP.TF32.F32.PACK_B R17, R17 ;  /* 0x00000011ff11723e */ /* 0x000fe200024050ff */
[C---:B------:R-:W-:Y:S01]  /*8430*/  FMUL R11, R24.reuse, R18 ;  /* 0x00000012180b7220 */ /* 0x040fe20000400000 */
[----:B------:R-:W-:Y:S01]  /*8440*/  FFMA R18, R27, R0, R3 ;  /* 0x000000001b127223 */ /* 0x000fe20000000003 */
[----:B------:R-:W-:Y:S01]  /*8450*/  LOP3.LUT R0, R33, 0xffffe000, RZ, 0xc0, !PT ;  /* 0xffffe00021007812 */ /* 0x000fe200078ec0ff */
[----:B------:R-:W-:Y:S01]  /*8460*/  FMUL R12, R24, R19 ;  /* 0x00000013180c7220 */ /* 0x000fe20000400000 */
[----:B------:R-:W-:Y:S01]  /*8470*/  LOP3.LUT R3, R34, 0xffffe000, RZ, 0xc0, !PT ;  /* 0xffffe00022037812 */ /* 0x000fe200078ec0ff */
[C---:B------:R-:W-:Y:S01]  /*8480*/  FFMA R19, R27.reuse, R14, R4 ;  /* 0x0000000e1b137223 */ /* 0x040fe20000000004 */
[----:B------:R-:W-:Y:S01]  /*8490*/  FFMA R4, R27, R2, R5 ;  /* 0x000000021b047223 */ /* 0x000fe20000000005 */
[----:B------:R-:W-:Y:S01]  /*84a0*/  LOP3.LUT R2, R35, 0xffffe000, RZ, 0xc0, !PT ;  /* 0xffffe00023027812 */ /* 0x000fe200078ec0ff */
[----:B------:R-:W-:Y:S01]  /*84b0*/  FMUL R8, R24, R15 ;  /* 0x0000000f18087220 */ /* 0x000fe20000400000 */
[----:B------:R-:W-:Y:S01]  /*84c0*/  F2FP.TF32.F32.PACK_B R18, R18 ;  /* 0x00000012ff12723e */ /* 0x000fe200024050ff */
[C---:B------:R-:W-:Y:S01]  /*84d0*/  FFMA R5, R27.reuse, R0, R6 ;  /* 0x000000001b057223 */ /* 0x040fe20000000006 */
[----:B------:R-:W-:Y:S01]  /*84e0*/  F2FP.TF32.F32.PACK_B R19, R19 ;  /* 0x00000013ff13723e */ /* 0x000fe200024050ff */
[C---:B------:R-:W-:Y:S01]  /*84f0*/  FFMA R6, R27.reuse, R3, R7 ;  /* 0x000000031b067223 */ /* 0x040fe20000000007 */
[----:B------:R-:W-:Y:S01]  /*8500*/  FFMA R7, R27, R2, R8 ;  /* 0x000000021b077223 */ /* 0x000fe20000000008 */
[----:B------:R-:W-:Y:S02]  /*8510*/  LOP3.LUT R0, R36, 0xffffe000, RZ, 0xc0, !PT ;  /* 0xffffe00024007812 */ /* 0x000fe400078ec0ff */
[----:B------:R-:W-:Y:S01]  /*8520*/  STS.128 [R67+0x2010], R16 ;  /* 0x0020101043007388 */ /* 0x000fe20000000c00 */
[----:B------:R-:W-:Y:S02]  /*8530*/  LOP3.LUT R2, R37, 0xffffe000, RZ, 0xc0, !PT ;  /* 0xffffe00025027812 */ /* 0x000fe400078ec0ff */
[----:B------:R-:W-:Y:S01]  /*8540*/  LOP3.LUT R3, R38, 0xffffe000, RZ, 0xc0, !PT ;  /* 0xffffe00026037812 */ /* 0x000fe200078ec0ff */
[C---:B------:R-:W-:Y:S01]  /*8550*/  FFMA R8, R27.reuse, R0, R9 ;  /* 0x000000001b087223 */ /* 0x040fe20000000009 */
[----:B------:R-:W-:Y:S01]  /*8560*/  F2FP.TF32.F32.PACK_B R4, R4 ;  /* 0x00000004ff04723e */ /* 0x000fe200024050ff */
[C---:B------:R-:W-:Y:S01]  /*8570*/  FFMA R9, R27.reuse, R2, R10 ;  /* 0x000000021b097223 */ /* 0x040fe2000000000a */
[----:B------:R-:W-:Y:S01]  /*8580*/  F2FP.TF32.F32.PACK_B R5, R5 ;  /* 0x00000005ff05723e */ /* 0x000fe200024050ff */
[C---:B------:R-:W-:Y:S01]  /*8590*/  FFMA R10, R27.reuse, R3, R11 ;  /* 0x000000031b0a7223 */ /* 0x040fe2000000000b */
[----:B------:R-:W-:Y:S01]  /*85a0*/  F2FP.TF32.F32.PACK_B R6, R6 ;  /* 0x00000006ff06723e */ /* 0x000fe200024050ff */
[----:B------:R-:W-:Y:S01]  /*85b0*/  FFMA R11, R27, R13, R12 ;  /* 0x0000000d1b0b7223 */ /* 0x000fe2000000000c */
[----:B------:R-:W-:Y:S01]  /*85c0*/  F2FP.TF32.F32.PACK_B R7, R7 ;  /* 0x00000007ff07723e */ /* 0x000fe200024050ff */
[----:B------:R-:W-:Y:S01]  /*85d0*/  IMAD.U32 R0, RZ, RZ, UR51 ;  /* 0x00000033ff007e24 */ /* 0x000fe2000f8e00ff */
[----:B------:R-:W-:Y:S02]  /*85e0*/  F2FP.TF32.F32.PACK_B R8, R8 ;  /* 0x00000008ff08723e */ /* 0x000fe400024050ff */
[----:B------:R-:W-:Y:S01]  /*85f0*/  F2FP.TF32.F32.PACK_B R9, R9 ;  /* 0x00000009ff09723e */ /* 0x000fe200024050ff */
[----:B------:R2:W-:Y:S01]  /*8600*/  STS.128 [R66+0x2020], R4 ;  /* 0x0020200442007388 */ /* 0x0005e20000000c00 */
[----:B------:R-:W-:Y:S02]  /*8610*/  F2FP.TF32.F32.PACK_B R10, R10 ;  /* 0x0000000aff0a723e */ /* 0x000fe400024050ff */
[----:B------:R-:W-:Y:S02]  /*8620*/  F2FP.TF32.F32.PACK_B R11, R11 ;  /* 0x0000000bff0b723e */ /* 0x000fe400024050ff */
[----:B------:R-:W-:Y:S02]  /*8630*/  @P6 LEA R0, R0, UR50, 0x3 ;  /* 0x0000003200006c11 */ /* 0x000fe4000f8e18ff */
[----:B------:R-:W-:Y:S01]  /*8640*/  @P6 SHF.L.U32 R2, R57, 0x1f, RZ ;  /* 0x0000001f39026819 */ /* 0x000fe200000006ff */
[----:B------:R4:W-:Y:S02]  /*8650*/  STS.128 [R71+0x2030], R8 ;  /* 0x0020300847007388 */ /* 0x0009e40000000c00 */
[----:B------:R-:W-:Y:S05]  /*8660*/  @P6 VIADD R0, R0, 0x60 ;  /* 0x0000006000006836 */ /* 0x000fea0000000000 */
[----:B-1----:R-:W-:Y:S01]  /*8670*/  @P6 PRMT R0, R76, 0x654, R0 ;  /* 0x000006544c006816 */ /* 0x002fe20000000000 */
[----:B------:R-:W-:Y:S01]  /*8680*/  @!PT LDS RZ, [RZ] ;  /* 0x00000000fffff984 */ /* 0x000fe20000000800 */
[----:B------:R-:W-:Y:S01]  /*8690*/  @!PT LDS RZ, [RZ] ;  /* 0x00000000fffff984 */ /* 0x000fe20000000800 */
[----:B------:R-:W-:Y:S01]  /*86a0*/  @!PT LDS RZ, [RZ] ;  /* 0x00000000fffff984 */ /* 0x000fe20000000800 */
[----:B------:R-:W-:Y:S01]  /*86b0*/  @!PT LDS RZ, [RZ] ;  /* 0x00000000fffff984 */ /* 0x000fe20000000800 */
[----:B------:R1:W-:Y:S06]  /*86c0*/  MEMBAR.ALL.CTA ;  /* 0x0000000000007992 */ /* 0x0003ec0000008000 */
[----:B-1----:R-:W1:Y:S01]  /*86d0*/  FENCE.VIEW.ASYNC.S ;  /* 0x00000000000073c6 */ /* 0x002e620000000000 */
[----:B--2---:R-:W-:Y:S01]  /*86e0*/  LEA R6, R73, UR50, 0x3 ;  /* 0x0000003249067c11 */ /* 0x004fe2000f8e18ff */
[----:B-1----:R-:W-:Y:S06]  /*86f0*/  BAR.SYNC.DEFER_BLOCKING 0x1, 0x80 ;  /* 0x0042000000007b1d */ /* 0x002fec0000010000 */
[----:B------:R-:W-:Y:S05]  /*8700*/  @P0 BRA `(.L_x_100) ;  /* 0x0000000000200947 */ /* 0x000fea0003800000 */
[----:B------:R-:W1:Y:S01]  /*8710*/  LDCU.64 UR6, c[0x0][0x348] ;  /* 0x00006900ff0677ac */ /* 0x000e620008000a00 */
[----:B------:R-:W-:Y:S02]  /*8720*/  UIADD3 UR40, UPT, UPT, UR50, 0x2200, URZ ;  /* 0x0000220032287890 */ /* 0x000fe4000fffe0ff */
[----:B------:R-:W-:Y:S02]  /*8730*/  UIADD3 UR41, UPT, UPT, UR52, 0x10, URZ ;  /* 0x0000001034297890 */ /* 0x000fe4000fffe0ff */
[----:B-1----:R-:W-:Y:S04]  /*8740*/  UIADD3 UR4, UP0, UPT, UR6, 0x780, URZ ;  /* 0x0000078006047890 */ /* 0x002fe8000ff1e0ff */
[----:B------:R-:W-:Y:S09]  /*8750*/  UIADD3.X UR5, UPT, UPT, URZ, UR7, URZ, UP0, !UPT ;  /* 0x00000007ff057290 */ /* 0x000ff200087fe4ff */
[----:B------:R1:W-:Y:S01]  /*8760*/  UTMASTG.5D [UR40], [UR4] ;  /* 0x00000028040073b5 */ /* 0x0003e20008020000 */
[----:B------:R0:W-:Y:S01]  /*8770*/  UTMACMDFLUSH ;  /* 0x00000000000079b7 */ /* 0x0001e20000000000 */
[----:B-1----:R-:W-:Y:S04]  /*8780*/  DEPBAR.LE SB0, 0x1 ;  /* 0x000080400000791a */ /* 0x002fe80000000000 */
.L_x_100:
[----:B------:R-:W-:Y:S05]  /*8790*/  BSYNC.RECONVERGENT B0 ;  /* 0x0000000000007941 */ /* 0x000fea0003800200 */
.L_x_99:
[----:B------:R-:W-:Y:S01]  /*87a0*/  BAR.SYNC.DEFER_BLOCKING 0x1, 0x80 ;  /* 0x0042000000007b1d */ /* 0x000fe20000010000 */
[----:B------:R-:W-:Y:S04]  /*87b0*/  UIADD3 UR4, UPT, UPT, UR51, 0x1, URZ ;  /* 0x0000000133047890 */ /* 0x000fe8000fffe0ff */
[----:B------:R-:W-:Y:S04]  /*87c0*/  UISETP.NE.AND UP0, UPT, UR4, 0x4, UPT ;  /* 0x000000040400788c */ /* 0x000fe8000bf05270 */
[----:B------:R-:W-:Y:S01]  /*87d0*/  USEL UR49, UR4, URZ, UP0 ;  /* 0x000000ff04317287 */ /* 0x000fe20008000000 */
[----:B------:R1:W-:Y:S01]  /*87e0*/  @P6 SYNCS.ARRIVE.TRANS64.RED.A1T0 RZ, [R0+URZ], RZ ;  /* 0x000000ff00ff69a7 */ /* 0x0003e200081004ff */
[----:B------:R-:W-:Y:S01]  /*87f0*/  BSSY B1, `(.L_x_101) ;  /* 0x0000017000017945 */ /* 0x000fe20003800000 */
[----:B------:R-:W2:Y:S02]  /*8800*/  @P6 SYNCS.PHASECHK.TRANS64.TRYWAIT P0, [R6+URZ+0x40], R2 ;  /* 0x00004002060065a7 */ /* 0x000ea400080011ff */
[----:B--2---:R-:W-:Y:S01]  /*8810*/  @P6 SEL R74, RZ, 0x1, !P0 ;  /* 0x00000001ff4a6807 */ /* 0x004fe20004000000 */
[----:B-1----:R-:W-:Y:S06]  /*8820*/  @!P6 BRA `(.L_x_102) ;  /* 0x00000000004ce947 */ /* 0x002fec0003800000 */
        /* <DEDUP_REMOVED lines=9> */
[----:B------:R-:W-:Y:S04]  /*88c0*/  SHF.L.U32 R5, R57, 0x1f, RZ ;  /* 0x0000001f39057819 */ /* 0x000fe800000006ff */
[----:B------:R-:W1:Y:S02]  /*88d0*/  SYNCS.PHASECHK.TRANS64.TRYWAIT P0, [R6+URZ+0x40], R5 ;  /* 0x00004005060075a7 */ /* 0x000e6400080011ff */
[----:B-1----:R-:W-:Y:S05]  /*88e0*/  @!P0 BRA `(.L_x_105) ;  /* 0x0000001c00808947 */ /* 0x002fea0003800000 */
.L_x_104:
[----:B------:R-:W-:Y:S05]  /*88f0*/  BSYNC B0 ;  /* 0x0000000000007941 */ /* 0x000fea0003800000 */
.L_x_103:
[----:B------:R-:W-:Y:S02]  /*8900*/  ISETP.NE.AND P0, PT, R75, RZ, PT ;  /* 0x000000ff4b00720c */ /* 0x000fe40003f05270 */
[----:B------:R-:W-:Y:S11]  /*8910*/  IADD3 R73, PT, PT, R73, 0x1, RZ ;  /* 0x0000000149497810 */ /* 0x000ff60007ffe0ff */
[----:B------:R2:W1:Y:S04]  /*8920*/  @P0 LDS.128 R44, [R4] ;  /* 0x00000000042c0984 */ /* 0x0004680000000c00 */
[----:B------:R2:W1:Y:S04]  /*8930*/  @P0 LDS.128 R40, [R3+0x10] ;  /* 0x0000100003280984 */ /* 0x0004680000000c00 */
[----:B------:R2:W1:Y:S04]  /*8940*/  @P0 LDS.128 R32, [R2+0x20] ;  /* 0x0000200002200984 */ /* 0x0004680000000c00 */
[----:B------:R2:W1:Y:S02]  /*8950*/  @P0 LDS.128 R36, [R0+0x30] ;  /* 0x0000300000240984 */ /* 0x0004640000000c00 */
.L_x_102:
[----:B------:R-:W-:Y:S05]  /*8960*/  BSYNC B1 ;  /* 0x0000000000017941 */ /* 0x000fea0003800000 */
.L_x_101:
[----:B--2---:R-:W-:Y:S05]  /*8970*/  VIADD R0, R25, 0x20 ;  /* 0x0000002019007836 */ /* 0x004fea0000000000 */
[----:B------:R-:W-:Y:S04]  /*8980*/  SHF.R.U32.HI R0, RZ, 0x15, R0 ;  /* 0x00000015ff007819 */ /* 0x000fe80000011600 */
[----:B------:R-:W-:Y:S11]  /*8990*/  LOP3.LUT P0, RZ, R0, 0x3, R62, 0x48, !PT ;  /* 0x0000000300ff7812 */ /* 0x000ff6000780483e */
[----:B------:R-:W-:Y:S02]  /*89a0*/  @!UPT UIADD3 URZ, UPT, UPT, URZ, URZ, URZ ;  /* 0x000000fffffff290 */ /* 0x000fe4000fffe0ff */
[----:B------:R-:W-:Y:S05]  /*89b0*/  @!P0 BRA `(.L_x_106) ;  /* 0x0000000000408947 */ /* 0x000fea0003800000 */
[----:B------:R-:W1:Y:S01]  /*89c0*/  LDCU.64 UR8, c[0x4][0x70] ;  /* 0x01000e00ff0877ac */ /* 0x000e620008000a00 */
[----:B------:R-:W-:Y:S01]  /*89d0*/  MOV R3, 0x0 ;  /* 0x0000000000037802 */ /* 0x000fe20000000f00 */
[----:B------:R-:W-:Y:S02]  /*89e0*/  HFMA2 R12, -RZ, RZ, 0, 5.9604644775390625e-08 ;  /* 0x00000001ff0c7431 */ /* 0x000fe400000001ff */
[----:B----4-:R-:W-:Y:S02]  /*89f0*/  IMAD.MOV.U32 R8, RZ, RZ, 0x192 ;  /* 0x00000192ff087424 */ /* 0x010fe400078e00ff */
[----:B------:R-:W-:Y:S01]  /*8a00*/  IMAD.MOV.U32 R13, RZ, RZ, RZ ;  /* 0x000000ffff0d7224 */ /* 0x000fe200078e00ff */
[----:B------:R-:W2:Y:S01]  /*8a10*/  LDCU.64 UR6, c[0x4][0x78] ;  /* 0x01000f00ff0677ac */ /* 0x000ea20008000a00 */
[----:B------:R-:W4:Y:S01]  /*8a20*/  LDC.64 R2, c[0x4][R3] ;  /* 0x0100000003027b82 */ /* 0x000f220000000a00 */
        /* <DEDUP_REMOVED lines=9> */
.L_x_106:
[----:B-1----:R-:W-:Y:S01]  /*8ac0*/  LOP3.LUT R3, R44, 0xffffe000, RZ, 0xc0, !PT ;  /* 0xffffe0002c037812 */ /* 0x002fe200078ec0ff */
[----:B------:R-:W-:Y:S05]  /*8ad0*/  WARPSYNC.ALL ;  /* 0x0000000000007948 */ /* 0x000fea0003800000 */
[----:B------:R-:W-:Y:S01]  /*8ae0*/  R2UR UR4, R25 ;  /* 0x00000000190472ca */ /* 0x000fe200000e0000 */
[----:B------:R-:W-:Y:S01]  /*8af0*/  BSSY.RECONVERGENT B0, `(.L_x_107) ;  /* 0x000005d000007945 */ /* 0x000fe20003800200 */
[----:B------:R-:W-:Y:S02]  /*8b00*/  LOP3.LUT R20, R40, 0xffffe000, RZ, 0xc0, !PT ;  /* 0xffffe00028147812 */ /* 0x000fe400078ec0ff */
[----:B------:R-:W-:Y:S02]  /*8b10*/  LOP3.LUT R21, R41, 0xffffe000, RZ, 0xc0, !PT ;  /* 0xffffe00029157812 */ /* 0x000fe400078ec0ff */
[----:B------:R-:W-:Y:S02]  /*8b20*/  LOP3.LUT R26, R42, 0xffffe000, RZ, 0xc0, !PT ;  /* 0xffffe0002a1a7812 */ /* 0x000fe400078ec0ff */
[----:B------:R-:W-:Y:S02]  /*8b30*/  ISETP.NE.AND P6, PT, R70, RZ, PT ;  /* 0x000000ff4600720c */ /* 0x000fe40003fc5270 */
[----:B------:R-:W-:Y:S03]  /*8b40*/  ISETP.NE.AND P0, PT, R60, RZ, PT ;  /* 0x000000ff3c00720c */ /* 0x000fe60003f05270 */
[----:B----4-:R-:W1:Y:S02]  /*8b50*/  LDTM.x16 R4, tmem[UR4+0x20] ;  /* 0x00002004000479ee */ /* 0x010e640008240000 */
[C---:B-1----:R-:W-:Y:S01]  /*8b60*/  FMUL R0, R24.reuse, R4 ;  /* 0x0000000418007220 */ /* 0x042fe20000400000 */
        /* <DEDUP_REMOVED lines=13> */
[C---:B------:R-:W-:Y:S01]  /*8c40*/  FFMA R31, R27.reuse, R4, R2 ;  /* 0x000000041b1f7223 */ /* 0x040fe20000000002 */
[C---:B------:R-:W-:Y:S01]  /*8c50*/  FMUL R2, R24.reuse, R9 ;  /* 0x0000000918027220 */ /* 0x040fe20000400000 */
[C---:B------:R-:W-:Y:S01]  /*8c60*/  FMUL R9, R24.reuse, R16 ;  /* 0x0000001018097220 */ /* 0x040fe20000400000 */
[----:B------:R-:W-:Y:S01]  /*8c70*/  F2FP.TF32.F32.PACK_B R30, R30 ;  /* 0x0000001eff1e723e */ /* 0x000fe200024050ff */
[----:B------:R-:W-:Y:S01]  /*8c80*/  FFMA R16, R27, R20, R0 ;  /* 0x000000141b107223 */ /* 0x000fe20000000000 */
[----:B------:R-:W-:Y:S01]  /*8c90*/  LOP3.LUT R0, R43, 0xffffe000, RZ, 0xc0, !PT ;  /* 0xffffe0002b007812 */ /* 0x000fe200078ec0ff */
[C---:B------:R-:W-:Y:S01]  /*8ca0*/  FMUL R3, R24.reuse, R10 ;  /* 0x0000000a18037220 */ /* 0x040fe20000400000 */
[----:B------:R-:W-:Y:S01]  /*8cb0*/  F2FP.TF32.F32.PACK_B R31, R31 ;  /* 0x0000001fff1f723e */ /* 0x000fe200024050ff */
[C---:B------:R-:W-:Y:S01]  /*8cc0*/  FMUL R4, R24.reuse, R11 ;  /* 0x0000000b18047220 */ /* 0x040fe20000400000 */
[----:B------:R-:W-:Y:S01]  /*8cd0*/  F2FP.TF32.F32.PACK_B R16, R16 ;  /* 0x00000010ff10723e */ /* 0x000fe200024050ff */
[----:B------:R-:W-:Y:S01]  /*8ce0*/  FMUL R10, R24, R17 ;  /* 0x00000011180a7220 */ /* 0x000fe20000400000 */
[C---:B------:R-:W-:Y:S01]  /*8cf0*/  FFMA R17, R27.reuse, R21, R2 ;  /* 0x000000151b117223 */ /* 0x040fe20000000002 */
[----:B------:R-:W-:Y:S01]  /*8d00*/  LOP3.LUT R2, R32, 0xffffe000, RZ, 0xc0, !PT ;  /* 0xffffe00020027812 */ /* 0x000fe200078ec0ff */
[----:B------:R1:W-:Y:S01]  /*8d10*/  STS.128 [R58+0x4000], R28 ;  /* 0x0040001c3a007388 */ /* 0x0003e20000000c00 */
[C---:B------:R-:W-:Y:S01]  /*8d20*/  FMUL R11, R24.reuse, R18 ;  /* 0x00000012180b7220 */ /* 0x040fe20000400000 */
[----:B------:R-:W-:Y:S01]  /*8d30*/  FFMA R18, R27, R26, R3 ;  /* 0x0000001a1b127223 */ /* 0x000fe20000000003 */
[----:B------:R-:W-:Y:S01]  /*8d40*/  LOP3.LUT R3, R33, 0xffffe000, RZ, 0xc0, !PT ;  /* 0xffffe00021037812 */ /* 0x000fe200078ec0ff */
[C---:B------:R-:W-:Y:S01]  /*8d50*/  FMUL R12, R24.reuse, R19 ;  /* 0x00000013180c7220 */ /* 0x040fe20000400000 */
[----:B------:R-:W-:Y:S01]  /*8d60*/  F2FP.TF32.F32.PACK_B R17, R17 ;  /* 0x00000011ff11723e */ /* 0x000fe200024050ff */
[----:B------:R-:W-:Y:S01]  /*8d70*/  FFMA R19, R27, R0, R4 ;  /* 0x000000001b137223 */ /* 0x000fe20000000004 */
[----:B------:R-:W-:Y:S01]  /*8d80*/  F2FP.TF32.F32.PACK_B R18, R18 ;  /* 0x00000012ff12723e */ /* 0x000fe200024050ff */
[----:B------:R-:W-:Y:S01]  /*8d90*/  FMUL R6, R24, R13 ;  /* 0x0000000d18067220 */ /* 0x000fe20000400000 */
[----:B------:R-:W-:Y:S01]  /*8da0*/  LOP3.LUT R13, R34, 0xffffe000, RZ, 0xc0, !PT ;  /* 0xffffe000220d7812 */ /* 0x000fe200078ec0ff */
[C---:B------:R-:W-:Y:S01]  /*8db0*/  FMUL R7, R24.reuse, R14 ;  /* 0x0000000e18077220 */ /* 0x040fe20000400000 */
[----:B------:R-:W-:Y:S01]  /*8dc0*/  LOP3.LUT R14, R35, 0xffffe000, RZ, 0xc0, !PT ;  /* 0xffffe000230e7812 */ /* 0x000fe200078ec0ff */
[----:B------:R-:W-:Y:S01]  /*8dd0*/  FMUL R8, R24, R15 ;  /* 0x0000000f18087220 */ /* 0x000fe20000400000 */
[----:B------:R-:W-:Y:S01]  /*8de0*/  F2FP.TF32.F32.PACK_B R19, R19 ;  /* 0x00000013ff13723e */ /* 0x000fe200024050ff */
[C---:B------:R-:W-:Y:S01]  /*8df0*/  FFMA R4, R27.reuse, R2, R5 ;  /* 0x000000021b047223 */ /* 0x040fe20000000005 */
[C---:B------:R-:W-:Y:S01]  /*8e00*/  FFMA R5, R27.reuse, R3, R6 ;  /* 0x000000031b057223 */ /* 0x040fe20000000006 */
[C---:B------:R-:W-:Y:S01]  /*8e10*/  FFMA R6, R27.reuse, R13, R7 ;  /* 0x0000000d1b067223 */ /* 0x040fe20000000007 */
[----:B------:R-:W-:Y:S01]  /*8e20*/  FFMA R7, R27, R14, R8 ;  /* 0x0000000e1b077223 */ /* 0x000fe20000000008 */
[----:B------:R1:W-:Y:S01]  /*8e30*/  STS.128 [R67+0x4010], R16 ;  /* 0x0040101043007388 */ /* 0x0003e20000000c00 */
[----:B------:R-:W-:Y:S01]  /*8e40*/  LOP3.LUT R0, R36, 0xffffe000, RZ, 0xc0, !PT ;  /* 0xffffe00024007812 */ /* 0x000fe200078ec0ff */
[----:B------:R-:W-:Y:S01]  /*8e50*/  IMAD.U32 R14, RZ, RZ, UR49 ;  /* 0x00000031ff0e7e24 */ /* 0x000fe2000f8e00ff */
[----:B------:R-:W-:Y:S02]  /*8e60*/  LOP3.LUT R2, R37, 0xffffe000, RZ, 0xc0, !PT ;  /* 0xffffe00025027812 */ /* 0x000fe400078ec0ff */
        /* <DEDUP_REMOVED lines=14> */
[----:B------:R-:W-:Y:S02]  /*8f50*/  F2FP.TF32.F32.PACK_B R11, R11 ;  /* 0x0000000bff0b723e */ /* 0x000fe400024050ff */
[----:B------:R-:W-:Y:S02]  /*8f60*/  @P6 LEA R14, R14, UR50, 0x3 ;  /* 0x000000320e0e6c11 */ /* 0x000fe4000f8e18ff */
[----:B------:R-:W-:Y:S01]  /*8f70*/  LEA R0, R73, UR50, 0x3 ;  /* 0x0000003249007c11 */ /* 0x000fe2000f8e18ff */
[----:B------:R1:W-:Y:S01]  /*8f80*/  STS.128 [R71+0x4030], R8 ;  /* 0x0040300847007388 */ /* 0x0003e20000000c00 */
[----:B------:R-:W-:Y:S01]  /*8f90*/  @P6 SHF.L.U32 R2, R57, 0x1f, RZ ;  /* 0x0000001f39026819 */ /* 0x000fe200000006ff */
[----:B------:R-:W-:Y:S05]  /*8fa0*/  @P6 VIADD R14, R14, 0x60 ;  /* 0x000000600e0e6836 */ /* 0x000fea0000000000 */
[----:B------:R-:W-:Y:S01]  /*8fb0*/  @P6 PRMT R14, R76, 0x654, R14 ;  /* 0x000006544c0e6816 */ /* 0x000fe2000000000e */
[----:B------:R-:W-:Y:S01]  /*8fc0*/  @!PT LDS RZ, [RZ] ;  /* 0x00000000fffff984 */ /* 0x000fe20000000800 */
[----:B------:R-:W-:Y:S01]  /*8fd0*/  @!PT LDS RZ, [RZ] ;  /* 0x00000000fffff984 */ /* 0x000fe20000000800 */
[----:B------:R-:W-:Y:S01]  /*8fe0*/  @!PT LDS RZ, [RZ] ;  /* 0x00000000fffff984 */ /* 0x000fe20000000800 */
[----:B------:R-:W-:Y:S01]  /*8ff0*/  @!PT LDS RZ, [RZ] ;  /* 0x00000000fffff984 */ /* 0x000fe20000000800 */
[----:B------:R2:W-:Y:S06]  /*9000*/  MEMBAR.ALL.CTA ;  /* 0x0000000000007992 */ /* 0x0005ec0000008000 */
[----:B--2---:R-:W2:Y:S02]  /*9010*/  FENCE.VIEW.ASYNC.S ;  /* 0x00000000000073c6 */ /* 0x004ea40000000000 */
[----:B--2---:R-:W-:Y:S06]  /*9020*/  BAR.SYNC.DEFER_BLOCKING 0x1, 0x80 ;  /* 0x0042000000007b1d */ /* 0x004fec0000010000 */
[----:B------:R-:W-:Y:S05]  /*9030*/  @P0 BRA `(.L_x_108) ;  /* 0x0000000000200947 */ /* 0x000fea0003800000 */
[----:B------:R-:W2:Y:S01]  /*9040*/  LDCU.64 UR6, c[0x0][0x348] ;  /* 0x00006900ff0677ac */ /* 0x000ea20008000a00 */
[----:B------:R-:W-:Y:S02]  /*9050*/  UIADD3 UR40, UPT, UPT, UR50, 0x4200, URZ ;  /* 0x0000420032287890 */ /* 0x000fe4000fffe0ff */
[----:B------:R-:W-:Y:S02]  /*9060*/  UIADD3 UR41, UPT, UPT, UR52, 0x20, URZ ;  /* 0x0000002034297890 */ /* 0x000fe4000fffe0ff */
[----:B--2---:R-:W-:Y:S04]  /*9070*/  UIADD3 UR4, UP0, UPT, UR6, 0x780, URZ ;  /* 0x0000078006047890 */ /* 0x004fe8000ff1e0ff */
[----:B------:R-:W-:Y:S09]  /*9080*/  UIADD3.X UR5, UPT, UPT, URZ, UR7, URZ, UP0, !UPT ;  /* 0x00000007ff057290 */ /* 0x000ff200087fe4ff */
[----:B------:R2:W-:Y:S01]  /*9090*/  UTMASTG.5D [UR40], [UR4] ;  /* 0x00000028040073b5 */ /* 0x0005e20008020000 */
[----:B------:R0:W-:Y:S01]  /*90a0*/  UTMACMDFLUSH ;  /* 0x00000000000079b7 */ /* 0x0001e20000000000 */
[----:B--2---:R-:W-:Y:S04]  /*90b0*/  DEPBAR.LE SB0, 0x1 ;  /* 0x000080400000791a */ /* 0x004fe80000000000 */
.L_x_108:
[----:B------:R-:W-:Y:S05]  /*90c0*/  BSYNC.RECONVERGENT B0 ;  /* 0x0000000000007941 */ /* 0x000fea0003800200 */
.L_x_107:
[----:B------:R-:W-:Y:S01]  /*90d0*/  BAR.SYNC.DEFER_BLOCKING 0x1, 0x80 ;  /* 0x0042000000007b1d */ /* 0x000fe20000010000 */
[----:B------:R-:W-:Y:S04]  /*90e0*/  UIADD3 UR4, UPT, UPT, UR49, 0x1, URZ ;  /* 0x0000000131047890 */ /* 0x000fe8000fffe0ff */
[----:B------:R-:W-:Y:S04]  /*90f0*/  UISETP.NE.AND UP0, UPT, UR4, 0x4, UPT ;  /* 0x000000040400788c */ /* 0x000fe8000bf05270 */
[----:B------:R-:W-:Y:S01]  /*9100*/  USEL UR51, UR4, URZ, UP0 ;  /* 0x000000ff04337287 */ /* 0x000fe20008000000 */
[----:B------:R2:W-:Y:S01]  /*9110*/  @P6 SYNCS.ARRIVE.TRANS64.RED.A1T0 RZ, [R14+URZ], RZ ;  /* 0x000000ff0eff69a7 */ /* 0x0005e200081004ff */
[----:B------:R-:W-:Y:S01]  /*9120*/  BSSY B1, `(.L_x_109) ;  /* 0x0000017000017945 */ /* 0x000fe20003800000 */
[----:B------:R-:W4:Y:S02]  /*9130*/  @P6 SYNCS.PHASECHK.TRANS64.TRYWAIT P0, [R0+URZ+0x40], R2 ;  /* 0x00004002000065a7 */ /* 0x000f2400080011ff */
[----:B----4-:R-:W-:Y:S01]  /*9140*/  @P6 SEL R74, RZ, 0x1, !P0 ;  /* 0x00000001ff4a6807 */ /* 0x010fe20004000000 */
[----:B--2---:R-:W-:Y:S06]  /*9150*/  @!P6 BRA `(.L_x_110) ;  /* 0x00000000004ce947 */ /* 0x004fec0003800000 */
[----:B------:R-:W-:Y:S01]  /*9160*/  ISETP.NE.AND P0, PT, R74, RZ, PT ;  /* 0x000000ff4a00720c */ /* 0x000fe20003f05270 */
[----:B------:R-:W-:Y:S01]  /*9170*/  BSSY B0, `(.L_x_111) ;  /* 0x000000b000007945 */ /* 0x000fe20003800000 */
[----:B------:R-:W-:Y:S11]  /*9180*/  ISETP.NE.AND P1, PT, R75, RZ, PT ;  /* 0x000000ff4b00720c */ /* 0x000ff60003f25270 */
[----:B------:R-:W-:Y:S02]  /*9190*/  @!UPT UIADD3 URZ, UPT, UPT, URZ, URZ, URZ ;  /* 0x000000fffffff290 */ /* 0x000fe4000fffe0ff */
[C---:B-1----:R-:W-:Y:S01]  /*91a0*/  @P1 IMAD R4, R73.reuse, 0x2000, R58 ;  /* 0x0000200049041824 */ /* 0x042fe200078e023a */
[C---:B------:R-:W-:Y:S01]  /*91b0*/  @P1 LEA R2, R73.reuse, R66, 0xd ;  /* 0x0000004249021211 */ /* 0x040fe200078e68ff */
[C---:B------:R-:W-:Y:S02]  /*91c0*/  @P1 IMAD R3, R73.reuse, 0x2000, R67 ;  /* 0x0000200049031824 */ /* 0x040fe400078e0243 */
[----:B------:R-:W-:Y:S01]  /*91d0*/  @P1 IMAD R73, R73, 0x2000, R71 ;  /* 0x0000200049491824 */ /* 0x000fe200078e0247 */
[----:B------:R-:W-:Y:S06]  /*91e0*/  @P0 BRA `(.L_x_112) ;  /* 0x00000000000c0947 */ /* 0x000fec0003800000 */
[----:B------:R-:W-:Y:S04]  /*91f0*/  SHF.L.U32 R5, R57, 0x1f, RZ ;  /* 0x0000001f39057819 */ /* 0x000fe800000006ff */
[----:B------:R-:W1:Y:S02]  /*9200*/  SYNCS.PHASECHK.TRANS64.TRYWAIT P0, [R0+URZ+0x40], R5 ;  /* 0x00004005000075a7 */ /* 0x000e6400080011ff */
[----:B-1----:R-:W-:Y:S05]  /*9210*/  @!P0 BRA `(.L_x_113) ;  /* 0x0000001400488947 */ /* 0x002fea0003800000 */
.L_x_112:
[----:B------:R-:W-:Y:S05]  /*9220*/  BSYNC B0 ;  /* 0x0000000000007941 */ /* 0x000fea0003800000 */
.L_x_111:
[----:B------:R-:W-:Y:S11]  /*9230*/  ISETP.NE.AND P0, PT, R75, RZ, PT ;  /* 0x000000ff4b00720c */ /* 0x000ff60003f05270 */
[----:B------:R-:W-:Y:S02]  /*9240*/  @!UPT UIADD3 URZ, UPT, UPT, URZ, URZ, URZ ;  /* 0x000000fffffff290 */ /* 0x000fe4000fffe0ff */
[----:B------:R2:W4:Y:S04]  /*9250*/  @P0 LDS.128 R44, [R4] ;  /* 0x00000000042c0984 */ /* 0x0005280000000c00 */
[----:B------:R2:W1:Y:S04]  /*9260*/  @P0 LDS.128 R40, [R3+0x10] ;  /* 0x0000100003280984 */ /* 0x0004680000000c00 */
[----:B------:R2:W1:Y:S04]  /*9270*/  @P0 LDS.128 R32, [R2+0x20] ;  /* 0x0000200002200984 */ /* 0x0004680000000c00 */
[----:B------:R2:W1:Y:S02]  /*9280*/  @P0 LDS.128 R36, [R73+0x30] ;  /* 0x0000300049240984 */ /* 0x0004640000000c00 */
.L_x_110:
[----:B------:R-:W-:Y:S05]  /*9290*/  BSYNC B1 ;  /* 0x0000000000017941 */ /* 0x000fea0003800000 */
.L_x_109:
        /* <DEDUP_REMOVED lines=21> */
.L_x_114:
[----:B------:R-:W-:Y:S01]  /*93f0*/  ISETP.NE.AND P0, PT, R60, RZ, PT ;  /* 0x000000ff3c00720c */ /* 0x000fe20003f05270 */
[----:B------:R-:W-:Y:S05]  /*9400*/  WARPSYNC.ALL ;  /* 0x0000000000007948 */ /* 0x000fea0003800000 */
[----:B------:R-:W-:Y:S01]  /*9410*/  R2UR UR4, R25 ;  /* 0x00000000190472ca */ /* 0x000fe200000e0000 */
[----:B------:R-:W1:Y:S01]  /*9420*/  S2UR UR5, SR_CgaCtaId ;  /* 0x00000000000579c3 */ /* 0x000e620000008800 */
[----:B----4-:R-:W-:Y:S01]  /*9430*/  LOP3.LUT R0, R44, 0xffffe000, RZ, 0xc0, !PT ;  /* 0xffffe0002c007812 */ /* 0x010fe200078ec0ff */
[----:B------:R-:W-:Y:S01]  /*9440*/  BSSY.RECONVERGENT B0, `(.L_x_115) ;  /* 0x000005a000007945 */ /* 0x000fe20003800200 */
[----:B--2---:R-:W-:Y:S02]  /*9450*/  LOP3.LUT R2, R45, 0xffffe000, RZ, 0xc0, !PT ;  /* 0xffffe0002d027812 */ /* 0x004fe400078ec0ff */
[----:B------:R-:W-:Y:S02]  /*9460*/  LOP3.LUT R3, R46, 0xffffe000, RZ, 0xc0, !PT ;  /* 0xffffe0002e037812 */ /* 0x000fe400078ec0ff */
[----:B------:R-:W-:Y:S02]  /*9470*/  LOP3.LUT R20, R47, 0xffffe000, RZ, 0xc0, !PT ;  /* 0xffffe0002f147812 */ /* 0x000fe400078ec0ff */
[----:B------:R-:W-:Y:S02]  /*9480*/  LOP3.LUT R21, R40, 0xffffe000, RZ, 0xc0, !PT ;  /* 0xffffe00028157812 */ /* 0x000fe400078ec0ff */
[----:B------:R-:W-:Y:S01]  /*9490*/  LOP3.LUT R25, R41, 0xffffe000, RZ, 0xc0, !PT ;  /* 0xffffe00029197812 */ /* 0x000fe200078ec0ff */
[----:B------:R-:W2:Y:S01]  /*94a0*/  LDTM.x16 R4, tmem[UR4+0x30] ;  /* 0x00003004000479ee */ /* 0x000ea20008240000 */
[----:B------:R-:W-:Y:S01]  /*94b0*/  R2UR UR4, R72 ;  /* 0x00000000480472ca */ /* 0x000fe200000e0000 */
[----:B------:R-:W-:Y:S01]  /*94c0*/  NOP ;  /* 0x0000000000007918 */ /* 0x000fe20000000000 */
[----:B------:R-:W-:Y:S02]  /*94d0*/  LOP3.LUT R26, R42, 0xffffe000, RZ, 0xc0, !PT ;  /* 0xffffe0002a1a7812 */ /* 0x000fe400078ec0ff */
[----:B------:R-:W-:Y:S02]  /*94e0*/  LOP3.LUT R28, R43, 0xffffe000, RZ, 0xc0, !PT ;  /* 0xffffe0002b1c7812 */ /* 0x000fe400078ec0ff */
[----:B------:R-:W-:Y:S02]  /*94f0*/  LOP3.LUT R29, R32, 0xffffe000, RZ, 0xc0, !PT ;  /* 0xffffe000201d7812 */ /* 0x000fe400078ec0ff */
[----:B------:R-:W-:Y:S02]  /*9500*/  LOP3.LUT R30, R33, 0xffffe000, RZ, 0xc0, !PT ;  /* 0xffffe000211e7812 */ /* 0x000fe400078ec0ff */
[----:B------:R-:W-:Y:S02]  /*9510*/  LOP3.LUT R31, R34, 0xffffe000, RZ, 0xc0, !PT ;  /* 0xffffe000221f7812 */ /* 0x000fe400078ec0ff */
[----:B------:R-:W-:Y:S01]  /*9520*/  LOP3.LUT R32, R35, 0xffffe000, RZ, 0xc0, !PT ;  /* 0xffffe00023207812 */ /* 0x000fe200078ec0ff */
[----:B------:R-:W-:Y:S01]  /*9530*/  UIADD3 UR4, UPT, UPT, UR4, 0xb0, URZ ;  /* 0x000000b004047890 */ /* 0x000fe2000fffe0ff */
[----:B------:R-:W-:Y:S02]  /*9540*/  LOP3.LUT R33, R36, 0xffffe000, RZ, 0xc0, !PT ;  /* 0xffffe00024217812 */ /* 0x000fe400078ec0ff */
[----:B------:R-:W-:Y:S02]  /*9550*/  LOP3.LUT R34, R37, 0xffffe000, RZ, 0xc0, !PT ;  /* 0xffffe00025227812 */ /* 0x000fe400078ec0ff */
[----:B------:R-:W-:Y:S02]  /*9560*/  LOP3.LUT R35, R38, 0xffffe000, RZ, 0xc0, !PT ;  /* 0xffffe00026237812 */ /* 0x000fe400078ec0ff */
[----:B------:R-:W-:Y:S01]  /*9570*/  LOP3.LUT R36, R39, 0xffffe000, RZ, 0xc0, !PT ;  /* 0xffffe00027247812 */ /* 0x000fe200078ec0ff */
[C---:B--2---:R-:W-:Y:S01]  /*9580*/  FMUL R4, R24.reuse, R4 ;  /* 0x0000000418047220 */ /* 0x044fe20000400000 */
[C---:B------:R-:W-:Y:S01]  /*9590*/  FMUL R5, R24.reuse, R5 ;  /* 0x0000000518057220 */ /* 0x040fe20000400000 */
[C---:B------:R-:W-:Y:S01]  /*95a0*/  FMUL R6, R24.reuse, R6 ;  /* 0x0000000618067220 */ /* 0x040fe20000400000 */
[C---:B------:R-:W-:Y:S01]  /*95b0*/  FMUL R7, R24.reuse, R7 ;  /* 0x0000000718077220 */ /* 0x040fe20000400000 */
[C---:B------:R-:W-:Y:S01]  /*95c0*/  FFMA R4, R27.reuse, R0, R4 ;  /* 0x000000001b047223 */ /* 0x040fe20000000004 */
[C---:B------:R-:W-:Y:S01]  /*95d0*/  FFMA R5, R27.reuse, R2, R5 ;  /* 0x000000021b057223 */ /* 0x040fe20000000005 */
[C---:B------:R-:W-:Y:S01]  /*95e0*/  FFMA R6, R27.reuse, R3, R6 ;  /* 0x000000031b067223 */ /* 0x040fe20000000006 */
[C---:B------:R-:W-:Y:S01]  /*95f0*/  FFMA R7, R27.reuse, R20, R7 ;  /* 0x000000141b077223 */ /* 0x040fe20000000007 */
[----:B-1----:R-:W-:Y:S01]  /*9600*/  UPRMT UR4, UR5, 0x654, UR4 ;  /* 0x0000065405047896 */ /* 0x002fe20008000004 */
[C---:B------:R-:W-:Y:S01]  /*9610*/  FMUL R8, R24.reuse, R8 ;  /* 0x0000000818087220 */ /* 0x040fe20000400000 */
[C---:B------:R-:W-:Y:S01]  /*9620*/  FMUL R9, R24.reuse, R9 ;  /* 0x0000000918097220 */ /* 0x040fe20000400000 */
[C---:B------:R-:W-:Y:S01]  /*9630*/  FMUL R10, R24.reuse, R10 ;  /* 0x0000000a180a7220 */ /* 0x040fe20000400000 */
[C---:B------:R-:W-:Y:S01]  /*9640*/  FMUL R11, R24.reuse, R11 ;  /* 0x0000000b180b7220 */ /* 0x040fe20000400000 */
[----:B------:R-:W-:Y:S01]  /*9650*/  F2FP.TF32.F32.PACK_B R4, R4 ;  /* 0x00000004ff04723e */ /* 0x000fe200024050ff */
[C---:B------:R-:W-:Y:S01]  /*9660*/  FFMA R8, R27.reuse, R21, R8 ;  /* 0x000000151b087223 */ /* 0x040fe20000000008 */
[----:B------:R-:W-:Y:S01]  /*9670*/  F2FP.TF32.F32.PACK_B R5, R5 ;  /* 0x00000005ff05723e */ /* 0x000fe200024050ff */
[C---:B------:R-:W-:Y:S01]  /*9680*/  FFMA R9, R27.reuse, R25, R9 ;  /* 0x000000191b097223 */ /* 0x040fe20000000009 */
[----:B------:R-:W-:Y:S01]  /*9690*/  F2FP.TF32.F32.PACK_B R6, R6 ;  /* 0x00000006ff06723e */ /* 0x000fe200024050ff */
[C---:B------:R-:W-:Y:S01]  /*96a0*/  FFMA R10, R27.reuse, R26, R10 ;  /* 0x0000001a1b0a7223 */ /* 0x040fe2000000000a */
[----:B------:R-:W-:Y:S01]  /*96b0*/  F2FP.TF32.F32.PACK_B R7, R7 ;  /* 0x00000007ff07723e */ /* 0x000fe200024050ff */
[C---:B------:R-:W-:Y:S01]  /*96c0*/  FFMA R11, R27.reuse, R28, R11 ;  /* 0x0000001c1b0b7223 */ /* 0x040fe2000000000b */
[C---:B------:R-:W-:Y:S01]  /*96d0*/  FMUL R12, R24.reuse, R12 ;  /* 0x0000000c180c7220 */ /* 0x040fe20000400000 */
[----:B------:R-:W-:Y:S01]  /*96e0*/  SYNCS.ARRIVE.TRANS64.RED.A1T0 RZ, [UR4], RZ ;  /* 0x000000ffffff79a7 */ /* 0x000fe20008100404 */
[----:B------:R-:W-:Y:S01]  /*96f0*/  F2FP.TF32.F32.PACK_B R8, R8 ;  /* 0x00000008ff08723e */ /* 0x000fe200024050ff */
[----:B------:R1:W-:Y:S01]  /*9700*/  STS.128 [R58+0x6000], R4 ;  /* 0x006000043a007388 */ /* 0x0003e20000000c00 */
        /* <DEDUP_REMOVED lines=9> */
[C---:B------:R-:W-:Y:S01]  /*97a0*/  FFMA R15, R27.reuse, R32, R15 ;  /* 0x000000201b0f7223 */ /* 0x040fe2000000000f */
[C---:B------:R-:W-:Y:S01]  /*97b0*/  FMUL R16, R24.reuse, R16 ;  /* 0x0000001018107220 */ /* 0x040fe20000400000 */
[----:B------:R-:W-:Y:S01]  /*97c0*/  F2FP.TF32.F32.PACK_B R12, R12 ;  /* 0x0000000cff0c723e */ /* 0x000fe200024050ff */
[----:B------:R1:W-:Y:S01]  /*97d0*/  STS.128 [R67+0x6010], R8 ;  /* 0x0060100843007388 */ /* 0x0003e20000000c00 */
[C---:B------:R-:W-:Y:S01]  /*97e0*/  FMUL R17, R24.reuse, R17 ;  /* 0x0000001118117220 */ /* 0x040fe20000400000 */
[C---:B------:R-:W-:Y:S01]  /*97f0*/  FMUL R18, R24.reuse, R18 ;  /* 0x0000001218127220 */ /* 0x040fe20000400000 */
[----:B------:R-:W-:Y:S01]  /*9800*/  FMUL R19, R24, R19 ;  /* 0x0000001318137220 */ /* 0x000fe20000400000 */
[----:B------:R-:W-:Y:S01]  /*9810*/  F2FP.TF32.F32.PACK_B R13, R13 ;  /* 0x0000000dff0d723e */ /* 0x000fe200024050ff */
[C---:B------:R-:W-:Y:S01]  /*9820*/  FFMA R16, R27.reuse, R33, R16 ;  /* 0x000000211b107223 */ /* 0x040fe20000000010 */
[----:B------:R-:W-:Y:S01]  /*9830*/  F2FP.TF32.F32.PACK_B R14, R14 ;  /* 0x0000000eff0e723e */ /* 0x000fe200024050ff */
[C---:B------:R-:W-:Y:S01]  /*9840*/  FFMA R17, R27.reuse, R34, R17 ;  /* 0x000000221b117223 */ /* 0x040fe20000000011 */
[----:B------:R-:W-:Y:S01]  /*9850*/  F2FP.TF32.F32.PACK_B R15, R15 ;  /* 0x0000000fff0f723e */ /* 0x000fe200024050ff */
[C---:B------:R-:W-:Y:S01]  /*9860*/  FFMA R18, R27.reuse, R35, R18 ;  /* 0x000000231b127223 */ /* 0x040fe20000000012 */
[----:B------:R-:W-:Y:S01]  /*9870*/  FFMA R19, R27, R36, R19 ;  /* 0x000000241b137223 */ /* 0x000fe20000000013 */
[----:B------:R-:W-:Y:S02]  /*9880*/  F2FP.TF32.F32.PACK_B R16, R16 ;  /* 0x00000010ff10723e */ /* 0x000fe400024050ff */
[----:B------:R1:W-:Y:S01]  /*9890*/  STS.128 [R66+0x6020], R12 ;  /* 0x0060200c42007388 */ /* 0x0003e20000000c00 */
[----:B------:R-:W-:Y:S02]  /*98a0*/  F2FP.TF32.F32.PACK_B R17, R17 ;  /* 0x00000011ff11723e */ /* 0x000fe400024050ff */
        /* <DEDUP_REMOVED lines=19> */
.L_x_116:
[----:B------:R-:W-:Y:S05]  /*99e0*/  BSYNC.RECONVERGENT B0 ;  /* 0x0000000000007941 */ /* 0x000fea0003800200 */
.L_x_115:
[----:B------:R-:W-:Y:S01]  /*99f0*/  BAR.SYNC.DEFER_BLOCKING 0x1, 0x80 ;  /* 0x0042000000007b1d */ /* 0x000fe20000010000 */
[----:B------:R-:W-:Y:S01]  /*9a00*/  UISETP.NE.AND UP0, UPT, UR54, -0x4, UPT ;  /* 0xfffffffc3600788c */ /* 0x000fe2000bf05270 */
[----:B------:R-:W-:Y:S08]  /*9a10*/  IADD3 R22, PT, PT, R22, 0x1, RZ ;  /* 0x0000000116167810 */ /* 0x000ff00007ffe0ff */
[----:B------:R-:W-:Y:S05]  /*9a20*/  BRA.U !UP0, `(.L_x_117) ;  /* 0x0000000108247547 */ /* 0x000fea000b800000 */
[----:B------:R-:W-:Y:S01]  /*9a30*/  ISETP.NE.AND P0, PT, R70, RZ, PT ;  /* 0x000000ff4600720c */ /* 0x000fe20003f05270 */
[----:B------:R-:W-:Y:S01]  /*9a40*/  IMAD.U32 R0, RZ, RZ, UR51 ;  /* 0x00000033ff007e24 */ /* 0x000fe2000f8e00ff */
[----:B------:R-:W-:Y:S04]  /*9a50*/  UIADD3 UR4, UPT, UPT, UR51, 0x1, URZ ;  /* 0x0000000133047890 */ /* 0x000fe8000fffe0ff */
[----:B------:R-:W-:Y:S04]  /*9a60*/  UISETP.NE.AND UP0, UPT, UR4, 0x4, UPT ;  /* 0x000000040400788c */ /* 0x000fe8000bf05270 */
[----:B------:R-:W-:Y:S03]  /*9a70*/  USEL UR51, UR4, URZ, UP0 ;  /* 0x000000ff04337287 */ /* 0x000fe60008000000 */
[----:B------:R-:W-:Y:S05]  /*9a80*/  @P0 LEA R0, R0, UR50, 0x3 ;  /* 0x0000003200000c11 */ /* 0x000fea000f8e18ff */
[----:B------:R-:W-:Y:S05]  /*9a90*/  @P0 VIADD R0, R0, 0x60 ;  /* 0x0000006000000836 */ /* 0x000fea0000000000 */
[----:B------:R-:W-:Y:S04]  /*9aa0*/  @P0 PRMT R0, R76, 0x654, R0 ;  /* 0x000006544c000816 */ /* 0x000fe80000000000 */
[----:B------:R2:W-:Y:S03]  /*9ab0*/  @P0 SYNCS.ARRIVE.TRANS64.RED.A1T0 RZ, [R0+URZ], RZ ;  /* 0x000000ff00ff09a7 */ /* 0x0005e600081004ff */
.L_x_117:
[----:B------:R-:W-:Y:S01]  /*9ac0*/  R2UR UR5, R53 ;  /* 0x00000000350572ca */ /* 0x000fe200000e0000 */
[----:B------:R-:W-:Y:S01]  /*9ad0*/  UISETP.NE.AND UP0, UPT, UR63, URZ, UPT ;  /* 0x000000ff3f00728c */ /* 0x000fe2000bf05270 */
[----:B------:R-:W-:Y:S01]  /*9ae0*/  R2UR UR4, R54 ;  /* 0x00000000360472ca */ /* 0x000fe200000e0000 */
[----:B------:R-:W-:Y:S01]  /*9af0*/  UIADD3 UR54, UPT, UPT, UR54, 0x4, URZ ;  /* 0x0000000436367890 */ /* 0x000fe2000fffe0ff */
[----:B------:R-:W-:Y:S02]  /*9b00*/  R2UR UR49, R69 ;  /* 0x00000000453172ca */ /* 0x000fe400000e0000 */
[C---:B------:R-:W-:Y:S02]  /*9b10*/  ISETP.NE.AND P0, PT, R22.reuse, 0x2, PT ;  /* 0x000000021600780c */ /* 0x040fe40003f05270 */
[----:B------:R-:W-:Y:S02]  /*9b20*/  LOP3.LUT R55, R55, 0x1, RZ, 0x3c, !PT ;  /* 0x0000000137377812 */ /* 0x000fe400078e3cff */
[----:B--2---:R-:W-:Y:S02]  /*9b30*/  SEL R0, RZ, 0x1, P0 ;  /* 0x00000001ff007807 */ /* 0x004fe40000000000 */
[----:B------:R-:W-:Y:S01]  /*9b40*/  SEL R22, R22, RZ, P0 ;  /* 0x000000ff16167207 */ /* 0x000fe20000000000 */
[----:B------:R-:W-:Y:S01]  /*9b50*/  UIADD3 UR21, UPT, UPT, UR36, UR5, URZ ;  /* 0x0000000524157290 */ /* 0x000fe2000fffe0ff */
[----:B------:R-:W-:Y:S01]  /*9b60*/  LOP3.LUT R56, R56, R0, RZ, 0x3c, !PT ;  /* 0x0000000038387212 */ /* 0x000fe200078e3cff */
[----:B------:R-:W-:Y:S01]  /*9b70*/  UIADD3 UR28, UPT, UPT, UR37, UR4, URZ ;  /* 0x00000004251c7290 */ /* 0x000fe2000fffe0ff */
[----:B------:R-:W-:Y:S11]  /*9b80*/  BRA.U UP0, `(.L_x_118) ;  /* 0xffffffc500807547 */ /* 0x000ff6000b83ffff */
[----:B------:R-:W-:-:S13]  /*9b90*/  R2UR UR4, R65 ;  /* 0x00000000410472ca */ /* 0x000fda00000e0000 */
[----:B------:R-:W-:-:S09]  /*9ba0*/  UISETP.NE.AND UP0, UPT, UR4, URZ, UPT ;  /* 0x000000ff0400728c */ /* 0x000fd2000bf05270 */
[----:B------:R-:W-:Y:S05]  /*9bb0*/  BRA.U !UP0, `(.L_x_119) ;  /* 0x0000000108487547 */ /* 0x000fea000b800000 */
[----:B------:R-:W2:Y:S02]  /*9bc0*/  LDCU.64 UR4, c[0x0][0x990] ;  /* 0x00013200ff0477ac */ /* 0x000ea40008000a00 */
[----:B--2---:R-:W-:-:S04]  /*9bd0*/  UISETP.NE.U32.AND UP0, UPT, UR4, URZ, UPT ;  /* 0x000000ff0400728c */ /* 0x004fc8000bf05070 */
[----:B------:R-:W-:-:S09]  /*9be0*/  UISETP.NE.AND.EX UP0, UPT, UR5, URZ, UPT, UP0 ;  /* 0x000000ff0500728c */ /* 0x000fd2000bf05300 */
[----:B------:R-:W-:Y:S05]  /*9bf0*/  BRA.U UP0, `(.L_x_120) ;  /* 0x00000001000c7547 */ /* 0x000fea000b800000 */
[----:B------:R-:W-:-:S13]  /*9c00*/  FSETP.NEU.AND P0, PT, R27, RZ, PT ;  /* 0x000000ff1b00720b */ /* 0x000fda0003f0d000 */
[----:B------:R-:W-:Y:S05]  /*9c10*/  @!P0 EXIT ;  /* 0x000000000000894d */ /* 0x000fea0003800000 */
[----:B------:R-:W-:Y:S05]  /*9c20*/  BRA `(.L_x_119) ;  /* 0x00000000002c7947 */ /* 0x000fea0003800000 */
.L_x_120:
[----:B------:R-:W-:Y:S01]  /*9c30*/  ISETP.NE.AND P0, PT, R68, RZ, PT ;  /* 0x000000ff4400720c */ /* 0x000fe20003f05270 */
[----:B------:R-:W-:-:S12]  /*9c40*/  BSSY.RECONVERGENT B0, `(.L_x_119) ;  /* 0x0000009000007945 */ /* 0x000fd80003800200 */
[----:B------:R-:W-:Y:S05]  /*9c50*/  @P0 BRA `(.L_x_121) ;  /* 0x0000000000140947 */ /* 0x000fea0003800000 */
[----:B------:R-:W2:Y:S02]  /*9c60*/  LDCU.64 UR4, c[0x0][0x988] ;  /* 0x00013100ff0477ac */ /* 0x000ea40008000a00 */
[----:B--2---:R-:W-:-:S04]  /*9c70*/  ISETP.NE.U32.AND P0, PT, RZ, UR4, PT ;  /* 0x00000004ff007c0c */ /* 0x004fc8000bf05070 */
[----:B------:R-:W-:-:S13]  /*9c80*/  ISETP.NE.AND.EX P0, PT, RZ, UR5, PT, P0 ;  /* 0x00000005ff007c0c */ /* 0x000fda000bf05300 */
[----:B------:R-:W-:Y:S05]  /*9c90*/  @!P0 EXIT ;  /* 0x000000000000894d */ /* 0x000fea0003800000 */
[----:B------:R-:W-:Y:S05]  /*9ca0*/  BRA `(.L_x_122) ;  /* 0x0000000000087947 */ /* 0x000fea0003800000 */
.L_x_121:
[----:B------:R-:W-:-:S13]  /*9cb0*/  FSETP.NEU.AND P0, PT, R27, RZ, PT ;  /* 0x000000ff1b00720b */ /* 0x000fda0003f0d000 */
[----:B------:R-:W-:Y:S05]  /*9cc0*/  @!P0 EXIT ;  /* 0x000000000000894d */ /* 0x000fea0003800000 */
.L_x_122:
[----:B------:R-:W-:Y:S05]  /*9cd0*/  BSYNC.RECONVERGENT B0 ;  /* 0x0000000000007941 */ /* 0x000fea0003800200 */
.L_x_119:
[----:B------:R-:W2:Y:S01]  /*9ce0*/  S2UR UR5, SR_CgaCtaId ;  /* 0x00000000000579c3 */ /* 0x000ea20000008800 */
[----:B------:R-:W-:Y:S01]  /*9cf0*/  ULEA UR4, UR51, UR50, 0x3 ;  /* 0x0000003233047291 */ /* 0x000fe2000f8e18ff */
[----:B------:R-:W-:-:S04]  /*9d00*/  DEPBAR.LE SB0, 0x0 ;  /* 0x000080000000791a */ /* 0x000fc80000000000 */
[----:B------:R-:W-:-:S04]  /*9d10*/  UIADD3 UR4, UPT, UPT, UR4, 0x60, URZ ;  /* 0x0000006004047890 */ /* 0x000fc8000fffe0ff */
[----:B--2---:R-:W-:-:S09]  /*9d20*/  UPRMT UR4, UR5, 0x654, UR4 ;  /* 0x0000065405047896 */ /* 0x004fd20008000004 */
[----:B------:R-:W-:Y:S01]  /*9d30*/  SYNCS.ARRIVE.TRANS64.RED.A1T0 RZ, [UR4], RZ ;  /* 0x000000ffffff79a7 */ /* 0x000fe20008100404 */
[----:B------:R-:W-:Y:S05]  /*9d40*/  EXIT ;  /* 0x000000000000794d */ /* 0x000fea0003800000 */
.L_x_19:
[----:B------:R-:W-:Y:S07]  /*9d50*/  MOV R0, UR41 ;  /* 0x0000002900007c02 */ /* 0x000fee0008000f00 */
.L_x_123:
[----:B--2---:R2:W3:Y:S02]  /*9d60*/  SYNCS.PHASECHK.TRANS64.TRYWAIT P0, [R0+URZ+0x20], R5 ;  /* 0x00002005000075a7 */ /* 0x0044e400080011ff */
[----:B---3--:R-:W-:Y:S05]  /*9d70*/  @!P0 NANOSLEEP.SYNCS 0x989680 ;  /* 0x009896800000895d */ /* 0x008fea0003900000 */
[----:B------:R-:W3:Y:S02]  /*9d80*/  @!P0 SYNCS.PHASECHK.TRANS64 P0, [R0+URZ+0x20], R5 ;  /* 0x00002005000085a7 */ /* 0x000ee400080010ff */
[----:B---3--:R-:W-:Y:S05]  /*9d90*/  @!P0 BRA `(.L_x_123) ;  /* 0xfffffffc00f08947 */ /* 0x008fea000383ffff */
[----:B------:R-:W-:Y:S05]  /*9da0*/  BRA `(.L_x_18) ;  /* 0xffffff8000087947 */ /* 0x000fea000383ffff */
.L_x_25:
[----:B-1----:R-:W-:Y:S07]  /*9db0*/  MOV R0, UR41 ;  /* 0x0000002900007c02 */ /* 0x002fee0008000f00 */
.L_x_124:
[----:B-1----:R1:W2:Y:S02]  /*9dc0*/  SYNCS.PHASECHK.TRANS64.TRYWAIT P0, [R0+URZ+0x20], R5 ;  /* 0x00002005000075a7 */ /* 0x0022a400080011ff */
[----:B--2---:R-:W-:Y:S05]  /*9dd0*/  @!P0 NANOSLEEP.SYNCS 0x989680 ;  /* 0x009896800000895d */ /* 0x004fea0003900000 */
[----:B------:R-:W2:Y:S02]  /*9de0*/  @!P0 SYNCS.PHASECHK.TRANS64 P0, [R0+URZ+0x20], R5 ;  /* 0x00002005000085a7 */ /* 0x000ea400080010ff */
[----:B--2---:R-:W-:Y:S05]  /*9df0*/  @!P0 BRA `(.L_x_124) ;  /* 0xfffffffc00f08947 */ /* 0x004fea000383ffff */
[----:B------:R-:W-:Y:S05]  /*9e00*/  BRA `(.L_x_24) ;  /* 0xffffff8400cc7947 */ /* 0x000fea000383ffff */
.L_x_29:
[----:B-1----:R-:W-:-:S07]  /*9e10*/  MOV R0, UR46 ;  /* 0x0000002e00007c02 */ /* 0x002fce0008000f00 */
.L_x_125:
[----:B-1----:R1:W2:Y:S02]  /*9e20*/  SYNCS.PHASECHK.TRANS64.TRYWAIT P0, [R0+URZ+0x90], R4 ;  /* 0x00009004000075a7 */ /* 0x0022a400080011ff */
[----:B--2---:R-:W-:Y:S05]  /*9e30*/  @!P0 NANOSLEEP.SYNCS 0x989680 ;  /* 0x009896800000895d */ /* 0x004fea0003900000 */
[----:B------:R-:W2:Y:S02]  /*9e40*/  @!P0 SYNCS.PHASECHK.TRANS64 P0, [R0+URZ+0x90], R4 ;  /* 0x00009004000085a7 */ /* 0x000ea400080010ff */
[----:B--2---:R-:W-:Y:S05]  /*9e50*/  @!P0 BRA `(.L_x_125) ;  /* 0xfffffffc00f08947 */ /* 0x004fea000383ffff */
[----:B------:R-:W-:Y:S05]  /*9e60*/  BRA `(.L_x_126) ;  /* 0xffffff8800fc7947 */ /* 0x000fea000383ffff */
.L_x_33:
[----:B------:R-:W-:-:S07]  /*9e70*/  MOV R0, UR4 ;  /* 0x0000000400007c02 */ /* 0x000fce0008000f00 */
.L_x_127:
[----:B-1----:R1:W2:Y:S02]  /*9e80*/  SYNCS.PHASECHK.TRANS64.TRYWAIT P0, [R0+URZ], R2 ;  /* 0x00000002000075a7 */ /* 0x0022a400080011ff */
[----:B--2---:R-:W-:Y:S05]  /*9e90*/  @!P0 NANOSLEEP.SYNCS 0x989680 ;  /* 0x009896800000895d */ /* 0x004fea0003900000 */
[----:B------:R-:W2:Y:S02]  /*9ea0*/  @!P0 SYNCS.PHASECHK.TRANS64 P0, [R0+URZ], R2 ;  /* 0x00000002000085a7 */ /* 0x000ea400080010ff */
[----:B--2---:R-:W-:Y:S05]  /*9eb0*/  @!P0 BRA `(.L_x_127) ;  /* 0xfffffffc00f08947 */ /* 0x004fea000383ffff */
[----:B------:R-:W-:Y:S05]  /*9ec0*/  BRA `(.L_x_128) ;  /* 0xffffff9000907947 */ /* 0x000fea000383ffff */
.L_x_34:
[----:B------:R-:W-:-:S07]  /*9ed0*/  MOV R0, UR5 ;  /* 0x0000000500007c02 */ /* 0x000fce0008000f00 */
.L_x_129:
[----:B-1----:R1:W2:Y:S02]  /*9ee0*/  SYNCS.PHASECHK.TRANS64.TRYWAIT P0, [R0+URZ], R2 ;  /* 0x00000002000075a7 */ /* 0x0022a400080011ff */
[----:B--2---:R-:W-:Y:S05]  /*9ef0*/  @!P0 NANOSLEEP.SYNCS 0x989680 ;  /* 0x009896800000895d */ /* 0x004fea0003900000 */
[----:B------:R-:W2:Y:S02]  /*9f00*/  @!P0 SYNCS.PHASECHK.TRANS64 P0, [R0+URZ], R2 ;  /* 0x00000002000085a7 */ /* 0x000ea400080010ff */
[----:B--2---:R-:W-:Y:S05]  /*9f10*/  @!P0 BRA `(.L_x_129) ;  /* 0xfffffffc00f08947 */ /* 0x004fea000383ffff */
[----:B------:R-:W-:Y:S05]  /*9f20*/  BRA `(.L_x_130) ;  /* 0xffffff9000a07947 */ /* 0x000fea000383ffff */
.L_x_35:
[----:B------:R-:W-:-:S07]  /*9f30*/  MOV R0, UR5 ;  /* 0x0000000500007c02 */ /* 0x000fce0008000f00 */
.L_x_131:
[----:B-1----:R1:W2:Y:S02]  /*9f40*/  SYNCS.PHASECHK.TRANS64.TRYWAIT P0, [R0+URZ], R2 ;  /* 0x00000002000075a7 */ /* 0x0022a400080011ff */
[----:B--2---:R-:W-:Y:S05]  /*9f50*/  @!P0 NANOSLEEP.SYNCS 0x989680 ;  /* 0x009896800000895d */ /* 0x004fea0003900000 */
[----:B------:R-:W2:Y:S02]  /*9f60*/  @!P0 SYNCS.PHASECHK.TRANS64 P0, [R0+URZ], R2 ;  /* 0x00000002000085a7 */ /* 0x000ea400080010ff */
[----:B--2---:R-:W-:Y:S05]  /*9f70*/  @!P0 BRA `(.L_x_131) ;  /* 0xfffffffc00f08947 */ /* 0x004fea000383ffff */
[----:B------:R-:W-:Y:S05]  /*9f80*/  BRA `(.L_x_132) ;  /* 0xffffff9000b07947 */ /* 0x000fea000383ffff */
.L_x_38:
[----:B------:R-:W-:-:S07]  /*9f90*/  MOV R4, UR4 ;  /* 0x0000000400047c02 */ /* 0x000fce0008000f00 */
.L_x_133:
[----:B--2---:R2:W3:Y:S02]  /*9fa0*/  SYNCS.PHASECHK.TRANS64.TRYWAIT P1, [R4+URZ+0x98], R6 ;  /* 0x00009806040075a7 */ /* 0x0044e400080211ff */
[----:B---3--:R-:W-:Y:S05]  /*9fb0*/  @!P1 NANOSLEEP.SYNCS 0x989680 ;  /* 0x009896800000995d */ /* 0x008fea0003900000 */
[----:B------:R-:W3:Y:S02]  /*9fc0*/  @!P1 SYNCS.PHASECHK.TRANS64 P1, [R4+URZ+0x98], R6 ;  /* 0x00009806040095a7 */ /* 0x000ee400080210ff */
[----:B---3--:R-:W-:Y:S05]  /*9fd0*/  @!P1 BRA `(.L_x_133) ;  /* 0xfffffffc00f09947 */ /* 0x008fea000383ffff */
[----:B------:R-:W-:Y:S05]  /*9fe0*/  BRA `(.L_x_134) ;  /* 0xffffff9400207947 */ /* 0x000fea000383ffff */
.L_x_39:
[----:B--2---:R-:W-:-:S07]  /*9ff0*/  MOV R4, UR4 ;  /* 0x0000000400047c02 */ /* 0x004fce0008000f00 */
.L_x_135:
[----:B--2---:R2:W3:Y:S02]  /*a000*/  SYNCS.PHASECHK.TRANS64.TRYWAIT P1, [R4+URZ+0x90], R5 ;  /* 0x00009005040075a7 */ /* 0x0044e400080211ff */
[----:B---3--:R-:W-:Y:S05]  /*a010*/  @!P1 NANOSLEEP.SYNCS 0x989680 ;  /* 0x009896800000995d */ /* 0x008fea0003900000 */
[----:B------:R-:W3:Y:S02]  /*a020*/  @!P1 SYNCS.PHASECHK.TRANS64 P1, [R4+URZ+0x90], R5 ;  /* 0x00009005040095a7 */ /* 0x000ee400080210ff */
[----:B---3--:R-:W-:Y:S05]  /*a030*/  @!P1 BRA `(.L_x_135) ;  /* 0xfffffffc00f09947 */ /* 0x008fea000383ffff */
[----:B------:R-:W-:Y:S05]  /*a040*/  BRA `(.L_x_136) ;  /* 0xffffff9400287947 */ /* 0x000fea000383ffff */
.L_x_47:
[----:B------:R-:W-:-:S07]  /*a050*/  MOV R0, UR24 ;  /* 0x0000001800007c02 */ /* 0x000fce0008000f00 */
.L_x_137:
[----:B-1----:R1:W2:Y:S02]  /*a060*/  SYNCS.PHASECHK.TRANS64.TRYWAIT P0, [R0+URZ+0x90], R4 ;  /* 0x00009004000075a7 */ /* 0x0022a400080011ff */
[----:B--2---:R-:W-:Y:S05]  /*a070*/  @!P0 NANOSLEEP.SYNCS 0x989680 ;  /* 0x009896800000895d */ /* 0x004fea0003900000 */
[----:B------:R-:W2:Y:S02]  /*a080*/  @!P0 SYNCS.PHASECHK.TRANS64 P0, [R0+URZ+0x90], R4 ;  /* 0x00009004000085a7 */ /* 0x000ea400080010ff */
[----:B--2---:R-:W-:Y:S05]  /*a090*/  @!P0 BRA `(.L_x_137) ;  /* 0xfffffffc00f08947 */ /* 0x004fea000383ffff */
[----:B------:R-:W-:Y:S05]  /*a0a0*/  BRA `(.L_x_138) ;  /* 0xffffff9800d07947 */ /* 0x000fea000383ffff */
.L_x_48:
[----:B------:R-:W-:-:S07]  /*a0b0*/  MOV R4, UR28 ;  /* 0x0000001c00047c02 */ /* 0x000fce0008000f00 */
.L_x_139:
[----:B-1----:R1:W2:Y:S02]  /*a0c0*/  SYNCS.PHASECHK.TRANS64.TRYWAIT P0, [R4+URZ+0xb0], R0 ;  /* 0x0000b000040075a7 */ /* 0x0022a400080011ff */
[----:B--2---:R-:W-:Y:S05]  /*a0d0*/  @!P0 NANOSLEEP.SYNCS 0x989680 ;  /* 0x009896800000895d */ /* 0x004fea0003900000 */
[----:B------:R-:W2:Y:S02]  /*a0e0*/  @!P0 SYNCS.PHASECHK.TRANS64 P0, [R4+URZ+0xb0], R0 ;  /* 0x0000b000040085a7 */ /* 0x000ea400080010ff */
[----:B--2---:R-:W-:Y:S05]  /*a0f0*/  @!P0 BRA `(.L_x_139) ;  /* 0xfffffffc00f08947 */ /* 0x004fea000383ffff */
[----:B------:R-:W-:Y:S05]  /*a100*/  BRA `(.L_x_140) ;  /* 0xffffff9800ec7947 */ /* 0x000fea000383ffff */
.L_x_51:
[----:B-1----:R-:W-:Y:S07]  /*a110*/  MOV R0, UR20 ;  /* 0x0000001400007c02 */ /* 0x002fee0008000f00 */
.L_x_141:
[----:B-1----:R1:W2:Y:S02]  /*a120*/  SYNCS.PHASECHK.TRANS64.TRYWAIT P0, [R0+URZ], R5 ;  /* 0x00000005000075a7 */ /* 0x0022a400080011ff */
[----:B--2---:R-:W-:Y:S05]  /*a130*/  @!P0 NANOSLEEP.SYNCS 0x989680 ;  /* 0x009896800000895d */ /* 0x004fea0003900000 */
[----:B------:R-:W2:Y:S02]  /*a140*/  @!P0 SYNCS.PHASECHK.TRANS64 P0, [R0+URZ], R5 ;  /* 0x00000005000085a7 */ /* 0x000ea400080010ff */
[----:B--2---:R-:W-:Y:S05]  /*a150*/  @!P0 BRA `(.L_x_141) ;  /* 0xfffffffc00f08947 */ /* 0x004fea000383ffff */
[----:B------:R-:W-:Y:S05]  /*a160*/  BRA `(.L_x_50) ;  /* 0xffffff9c001c7947 */ /* 0x000fea000383ffff */
.L_x_54:
[----:B------:R-:W-:-:S07]  /*a170*/  MOV R0, UR4 ;  /* 0x0000000400007c02 */ /* 0x000fce0008000f00 */
.L_x_142:
[----:B-1----:R1:W3:Y:S02]  /*a180*/  SYNCS.PHASECHK.TRANS64.TRYWAIT P0, [R0+URZ], R2 ;  /* 0x00000002000075a7 */ /* 0x0022e400080011ff */
[----:B---3--:R-:W-:Y:S05]  /*a190*/  @!P0 NANOSLEEP.SYNCS 0x989680 ;  /* 0x009896800000895d */ /* 0x008fea0003900000 */
[----:B------:R-:W3:Y:S02]  /*a1a0*/  @!P0 SYNCS.PHASECHK.TRANS64 P0, [R0+URZ], R2 ;  /* 0x00000002000085a7 */ /* 0x000ee400080010ff */
[----:B---3--:R-:W-:Y:S05]  /*a1b0*/  @!P0 BRA `(.L_x_142) ;  /* 0xfffffffc00f08947 */ /* 0x008fea000383ffff */
[----:B------:R-:W-:Y:S05]  /*a1c0*/  BRA `(.L_x_143) ;  /* 0xffffffa000687947 */ /* 0x000fea000383ffff */
.L_x_55:
[----:B------:R-:W-:-:S07]  /*a1d0*/  MOV R0, UR4 ;  /* 0x0000000400007c02 */ /* 0x000fce0008000f00 */
.L_x_144:
[----:B-1----:R1:W2:Y:S02]  /*a1e0*/  SYNCS.PHASECHK.TRANS64.TRYWAIT P0, [R0+URZ], R2 ;  /* 0x00000002000075a7 */ /* 0x0022a400080011ff */
[----:B--2---:R-:W-:Y:S05]  /*a1f0*/  @!P0 NANOSLEEP.SYNCS 0x989680 ;  /* 0x009896800000895d */ /* 0x004fea0003900000 */
[----:B------:R-:W2:Y:S02]  /*a200*/  @!P0 SYNCS.PHASECHK.TRANS64 P0, [R0+URZ], R2 ;  /* 0x00000002000085a7 */ /* 0x000ea400080010ff */
[----:B--2---:R-:W-:Y:S05]  /*a210*/  @!P0 BRA `(.L_x_144) ;  /* 0xfffffffc00f08947 */ /* 0x004fea000383ffff */
[----:B------:R-:W-:Y:S05]  /*a220*/  BRA `(.L_x_145) ;  /* 0xffffffa000747947 */ /* 0x000fea000383ffff */
.L_x_60:
[----:B------:R-:W-:Y:S07]  /*a230*/  MOV R0, UR20 ;  /* 0x0000001400007c02 */ /* 0x000fee0008000f00 */
.L_x_146:
[----:B-1----:R1:W2:Y:S02]  /*a240*/  SYNCS.PHASECHK.TRANS64.TRYWAIT P0, [R0+URZ+0x90], R3 ;  /* 0x00009003000075a7 */ /* 0x0022a400080011ff */
[----:B--2---:R-:W-:Y:S05]  /*a250*/  @!P0 NANOSLEEP.SYNCS 0x989680 ;  /* 0x009896800000895d */ /* 0x004fea0003900000 */
[----:B------:R-:W2:Y:S02]  /*a260*/  @!P0 SYNCS.PHASECHK.TRANS64 P0, [R0+URZ+0x90], R3 ;  /* 0x00009003000085a7 */ /* 0x000ea400080010ff */
[----:B--2---:R-:W-:Y:S05]  /*a270*/  @!P0 BRA `(.L_x_146) ;  /* 0xfffffffc00f08947 */ /* 0x004fea000383ffff */
[----:B------:R-:W-:Y:S05]  /*a280*/  BRA `(.L_x_147) ;  /* 0xffffffa800587947 */ /* 0x000fea000383ffff */
.L_x_63:
[----:B------:R-:W-:Y:S07]  /*a290*/  MOV R3, UR20 ;  /* 0x0000001400037c02 */ /* 0x000fee0008000f00 */
.L_x_148:
[----:B-1----:R1:W2:Y:S02]  /*a2a0*/  SYNCS.PHASECHK.TRANS64.TRYWAIT P1, [R3+URZ+0x88], R8 ;  /* 0x00008808030075a7 */ /* 0x0022a400080211ff */
[----:B--2---:R-:W-:Y:S05]  /*a2b0*/  @!P1 NANOSLEEP.SYNCS 0x989680 ;  /* 0x009896800000995d */ /* 0x004fea0003900000 */
[----:B------:R-:W2:Y:S02]  /*a2c0*/  @!P1 SYNCS.PHASECHK.TRANS64 P1, [R3+URZ+0x88], R8 ;  /* 0x00008808030095a7 */ /* 0x000ea400080210ff */
[----:B--2---:R-:W-:Y:S05]  /*a2d0*/  @!P1 BRA `(.L_x_148) ;  /* 0xfffffffc00f09947 */ /* 0x004fea000383ffff */
[----:B------:R-:W-:Y:S05]  /*a2e0*/  BRA `(.L_x_62) ;  /* 0xffffffac00b47947 */ /* 0x000fea000383ffff */
.L_x_66:
[----:B------:R-:W-:Y:S07]  /*a2f0*/  MOV R0, UR20 ;  /* 0x0000001400007c02 */ /* 0x000fee0008000f00 */
.L_x_149:
[----:B-1----:R1:W2:Y:S02]  /*a300*/  SYNCS.PHASECHK.TRANS64.TRYWAIT P1, [R0+URZ+0x60], R8 ;  /* 0x00006008000075a7 */ /* 0x0022a400080211ff */
[----:B--2---:R-:W-:Y:S05]  /*a310*/  @!P1 NANOSLEEP.SYNCS 0x989680 ;  /* 0x009896800000995d */ /* 0x004fea0003900000 */
[----:B------:R-:W2:Y:S02]  /*a320*/  @!P1 SYNCS.PHASECHK.TRANS64 P1, [R0+URZ+0x60], R8 ;  /* 0x00006008000095a7 */ /* 0x000ea400080210ff */
[----:B--2---:R-:W-:Y:S05]  /*a330*/  @!P1 BRA `(.L_x_149) ;  /* 0xfffffffc00f09947 */ /* 0x004fea000383ffff */
[----:B------:R-:W-:Y:S05]  /*a340*/  BRA `(.L_x_150) ;  /* 0xffffffb400247947 */ /* 0x000fea000383ffff */
.L_x_67:
[----:B------:R-:W-:Y:S07]  /*a350*/  MOV R0, UR20 ;  /* 0x0000001400007c02 */ /* 0x000fee0008000f00 */
.L_x_151:
[----:B-1----:R1:W2:Y:S02]  /*a360*/  SYNCS.PHASECHK.TRANS64.TRYWAIT P1, [R0+URZ+0x68], R8 ;  /* 0x00006808000075a7 */ /* 0x0022a400080211ff */
[----:B--2---:R-:W-:Y:S05]  /*a370*/  @!P1 NANOSLEEP.SYNCS 0x989680 ;  /* 0x009896800000995d */ /* 0x004fea0003900000 */
[----:B------:R-:W2:Y:S02]  /*a380*/  @!P1 SYNCS.PHASECHK.TRANS64 P1, [R0+URZ+0x68], R8 ;  /* 0x00006808000095a7 */ /* 0x000ea400080210ff */
[----:B--2---:R-:W-:Y:S05]  /*a390*/  @!P1 BRA `(.L_x_151) ;  /* 0xfffffffc00f09947 */ /* 0x004fea000383ffff */
[----:B------:R-:W-:Y:S05]  /*a3a0*/  BRA `(.L_x_152) ;  /* 0xffffffb400647947 */ /* 0x000fea000383ffff */
.L_x_68:
[----:B------:R-:W-:Y:S07]  /*a3b0*/  MOV R0, UR20 ;  /* 0x0000001400007c02 */ /* 0x000fee0008000f00 */
.L_x_153:
[----:B-1----:R1:W2:Y:S02]  /*a3c0*/  SYNCS.PHASECHK.TRANS64.TRYWAIT P1, [R0+URZ+0x70], R8 ;  /* 0x00007008000075a7 */ /* 0x0022a400080211ff */
[----:B--2---:R-:W-:Y:S05]  /*a3d0*/  @!P1 NANOSLEEP.SYNCS 0x989680 ;  /* 0x009896800000995d */ /* 0x004fea0003900000 */
[----:B------:R-:W2:Y:S02]  /*a3e0*/  @!P1 SYNCS.PHASECHK.TRANS64 P1, [R0+URZ+0x70], R8 ;  /* 0x00007008000095a7 */ /* 0x000ea400080210ff */
[----:B--2---:R-:W-:Y:S05]  /*a3f0*/  @!P1 BRA `(.L_x_153) ;  /* 0xfffffffc00f09947 */ /* 0x004fea000383ffff */
[----:B------:R-:W-:Y:S05]  /*a400*/  BRA `(.L_x_154) ;  /* 0xffffffb400a47947 */ /* 0x000fea000383ffff */
.L_x_69:
[----:B------:R-:W-:Y:S07]  /*a410*/  MOV R0, UR20 ;  /* 0x0000001400007c02 */ /* 0x000fee0008000f00 */
.L_x_155:
[----:B-1----:R1:W2:Y:S02]  /*a420*/  SYNCS.PHASECHK.TRANS64.TRYWAIT P0, [R0+URZ+0x78], R8 ;  /* 0x00007808000075a7 */ /* 0x0022a400080011ff */
[----:B--2---:R-:W-:Y:S05]  /*a430*/  @!P0 NANOSLEEP.SYNCS 0x989680 ;  /* 0x009896800000895d */ /* 0x004fea0003900000 */
[----:B------:R-:W2:Y:S02]  /*a440*/  @!P0 SYNCS.PHASECHK.TRANS64 P0, [R0+URZ+0x78], R8 ;  /* 0x00007808000085a7 */ /* 0x000ea400080010ff */
[----:B--2---:R-:W-:Y:S05]  /*a450*/  @!P0 BRA `(.L_x_155) ;  /* 0xfffffffc00f08947 */ /* 0x004fea000383ffff */
[----:B------:R-:W-:Y:S05]  /*a460*/  BRA `(.L_x_156) ;  /* 0xffffffb400ec7947 */ /* 0x000fea000383ffff */
.L_x_71:
[----:B------:R-:W-:-:S07]  /*a470*/  MOV R0, UR20 ;  /* 0x0000001400007c02 */ /* 0x000fce0008000f00 */
.L_x_157:
[----:B-1----:R1:W2:Y:S02]  /*a480*/  SYNCS.PHASECHK.TRANS64.TRYWAIT P0, [R0+URZ+0x60], R2 ;  /* 0x00006002000075a7 */ /* 0x0022a400080011ff */
[----:B--2---:R-:W-:Y:S05]  /*a490*/  @!P0 NANOSLEEP.SYNCS 0x989680 ;  /* 0x009896800000895d */ /* 0x004fea0003900000 */
[----:B------:R-:W2:Y:S02]  /*a4a0*/  @!P0 SYNCS.PHASECHK.TRANS64 P0, [R0+URZ+0x60], R2 ;  /* 0x00006002000085a7 */ /* 0x000ea400080010ff */
[----:B--2---:R-:W-:Y:S05]  /*a4b0*/  @!P0 BRA `(.L_x_157) ;  /* 0xfffffffc00f08947 */ /* 0x004fea000383ffff */
[----:B------:R-:W-:Y:S05]  /*a4c0*/  BRA `(.L_x_158) ;  /* 0xffffffb800447947 */ /* 0x000fea000383ffff */
.L_x_72:
[----:B-1----:R-:W-:-:S07]  /*a4d0*/  MOV R0, UR20 ;  /* 0x0000001400007c02 */ /* 0x002fce0008000f00 */
.L_x_159:
[----:B-1----:R1:W2:Y:S02]  /*a4e0*/  SYNCS.PHASECHK.TRANS64.TRYWAIT P0, [R0+URZ+0x68], R2 ;  /* 0x00006802000075a7 */ /* 0x0022a400080011ff */
[----:B--2---:R-:W-:Y:S05]  /*a4f0*/  @!P0 NANOSLEEP.SYNCS 0x989680 ;  /* 0x009896800000895d */ /* 0x004fea0003900000 */
[----:B------:R-:W2:Y:S02]  /*a500*/  @!P0 SYNCS.PHASECHK.TRANS64 P0, [R0+URZ+0x68], R2 ;  /* 0x00006802000085a7 */ /* 0x000ea400080010ff */
[----:B--2---:R-:W-:Y:S05]  /*a510*/  @!P0 BRA `(.L_x_159) ;  /* 0xfffffffc00f08947 */ /* 0x004fea000383ffff */
[----:B------:R-:W-:Y:S05]  /*a520*/  BRA `(.L_x_160) ;  /* 0xffffffb800347947 */ /* 0x000fea000383ffff */
.L_x_73:
[----:B-1----:R-:W-:-:S07]  /*a530*/  MOV R0, UR20 ;  /* 0x0000001400007c02 */ /* 0x002fce0008000f00 */
.L_x_161:
[----:B-1----:R1:W2:Y:S02]  /*a540*/  SYNCS.PHASECHK.TRANS64.TRYWAIT P0, [R0+URZ+0x70], R2 ;  /* 0x00007002000075a7 */ /* 0x0022a400080011ff */
[----:B--2---:R-:W-:Y:S05]  /*a550*/  @!P0 NANOSLEEP.SYNCS 0x989680 ;  /* 0x009896800000895d */ /* 0x004fea0003900000 */
[----:B------:R-:W2:Y:S02]  /*a560*/  @!P0 SYNCS.PHASECHK.TRANS64 P0, [R0+URZ+0x70], R2 ;  /* 0x00007002000085a7 */ /* 0x000ea400080010ff */
[----:B--2---:R-:W-:Y:S05]  /*a570*/  @!P0 BRA `(.L_x_161) ;  /* 0xfffffffc00f08947 */ /* 0x004fea000383ffff */
[----:B------:R-:W-:Y:S05]  /*a580*/  BRA `(.L_x_162) ;  /* 0xffffffb800247947 */ /* 0x000fea000383ffff */
.L_x_75:
[----:B------:R-:W-:Y:S07]  /*a590*/  MOV R0, UR50 ;  /* 0x0000003200007c02 */ /* 0x000fee0008000f00 */
.L_x_163:
[----:B-1----:R1:W2:Y:S02]  /*a5a0*/  SYNCS.PHASECHK.TRANS64.TRYWAIT P0, [R0+URZ+0x90], R2 ;  /* 0x00009002000075a7 */ /* 0x0022a400080011ff */
[----:B--2---:R-:W-:Y:S05]  /*a5b0*/  @!P0 NANOSLEEP.SYNCS 0x989680 ;  /* 0x009896800000895d */ /* 0x004fea0003900000 */
[----:B------:R-:W2:Y:S02]  /*a5c0*/  @!P0 SYNCS.PHASECHK.TRANS64 P0, [R0+URZ+0x90], R2 ;  /* 0x00009002000085a7 */ /* 0x000ea400080010ff */
[----:B--2---:R-:W-:Y:S05]  /*a5d0*/  @!P0 BRA `(.L_x_163) ;  /* 0xfffffffc00f08947 */ /* 0x004fea000383ffff */
[----:B------:R-:W-:Y:S05]  /*a5e0*/  BRA `(.L_x_164) ;  /* 0xffffffb800f47947 */ /* 0x000fea000383ffff */
.L_x_86:
[----:B-1----:R-:W-:Y:S04]  /*a5f0*/  MOV R2, UR50 ;  /* 0x0000003200027c02 */ /* 0x002fe80008000f00 */
[----:B------:R1:W3:Y:S03]  /*a600*/  SYNCS.PHASECHK.TRANS64.TRYWAIT P1, [R2+URZ+0x40], R3 ;  /* 0x00004003020075a7 */ /* 0x0002e600080211ff */
[----:B---3--:R-:W-:Y:S05]  /*a610*/  @!P1 NANOSLEEP.SYNCS 0x989680 ;  /* 0x009896800000995d */ /* 0x008fea0003900000 */
[----:B------:R-:W3:Y:S02]  /*a620*/  @!P1 SYNCS.PHASECHK.TRANS64 P1, [R2+URZ+0x40], R3 ;  /* 0x00004003020095a7 */ /* 0x000ee400080210ff */
[----:B---3--:R-:W-:Y:S05]  /*a630*/  @!P1 BRA `(.L_x_86) ;  /* 0xfffffffc00ec9947 */ /* 0x008fea000383ffff */
[----:B------:R-:W-:Y:S05]  /*a640*/  BRA `(.L_x_85) ;  /* 0xffffffcc00ec7947 */ /* 0x000fea000383ffff */
.L_x_88:
[----:B-1----:R1:W4:Y:S02]  /*a650*/  SYNCS.PHASECHK.TRANS64.TRYWAIT P0, [R72+URZ+0xa0], R0 ;  /* 0x0000a000480075a7 */ /* 0x00232400080011ff */
[----:B----4-:R-:W-:Y:S05]  /*a660*/  @!P0 NANOSLEEP.SYNCS 0x989680 ;  /* 0x009896800000895d */ /* 0x010fea0003900000 */
[----:B------:R-:W4:Y:S02]  /*a670*/  @!P0 SYNCS.PHASECHK.TRANS64 P0, [R72+URZ+0xa0], R0 ;  /* 0x0000a000480085a7 */ /* 0x000f2400080010ff */
[----:B----4-:R-:W-:Y:S05]  /*a680*/  @!P0 BRA `(.L_x_88) ;  /* 0xfffffffc00f08947 */ /* 0x010fea000383ffff */
[----:B------:R-:W-:Y:S05]  /*a690*/  BRA `(.L_x_87) ;  /* 0xffffffd000147947 */ /* 0x000fea000383ffff */
.L_x_97:
[----:B-1----:R1:W2:Y:S02]  /*a6a0*/  SYNCS.PHASECHK.TRANS64.TRYWAIT P0, [R2+URZ+0x40], R0 ;  /* 0x00004000020075a7 */ /* 0x0022a400080011ff */
[----:B--2---:R-:W-:Y:S05]  /*a6b0*/  @!P0 NANOSLEEP.SYNCS 0x989680 ;  /* 0x009896800000895d */ /* 0x004fea0003900000 */
[----:B------:R-:W2:Y:S02]  /*a6c0*/  @!P0 SYNCS.PHASECHK.TRANS64 P0, [R2+URZ+0x40], R0 ;  /* 0x00004000020085a7 */ /* 0x000ea400080010ff */
[----:B--2---:R-:W-:Y:S05]  /*a6d0*/  @!P0 BRA `(.L_x_97) ;  /* 0xfffffffc00f08947 */ /* 0x004fea000383ffff */
[----:B------:R-:W-:Y:S05]  /*a6e0*/  BRA `(.L_x_96) ;  /* 0xffffffd800307947 */ /* 0x000fea000383ffff */
.L_x_105:
[----:B-1----:R1:W2:Y:S02]  /*a6f0*/  SYNCS.PHASECHK.TRANS64.TRYWAIT P0, [R6+URZ+0x40], R5 ;  /* 0x00004005060075a7 */ /* 0x0022a400080011ff */
[----:B--2---:R-:W-:Y:S05]  /*a700*/  @!P0 NANOSLEEP.SYNCS 0x989680 ;  /* 0x009896800000895d */ /* 0x004fea0003900000 */
[----:B------:R-:W2:Y:S02]  /*a710*/  @!P0 SYNCS.PHASECHK.TRANS64 P0, [R6+URZ+0x40], R5 ;  /* 0x00004005060085a7 */ /* 0x000ea400080010ff */
[----:B--2---:R-:W-:Y:S05]  /*a720*/  @!P0 BRA `(.L_x_105) ;  /* 0xfffffffc00f08947 */ /* 0x004fea000383ffff */
[----:B------:R-:W-:Y:S05]  /*a730*/  BRA `(.L_x_104) ;  /* 0xffffffe0006c7947 */ /* 0x000fea000383ffff */
.L_x_113:
[----:B-1----:R1:W2:Y:S02]  /*a740*/  SYNCS.PHASECHK.TRANS64.TRYWAIT P0, [R0+URZ+0x40], R5 ;  /* 0x00004005000075a7 */ /* 0x0022a400080011ff */
[----:B--2---:R-:W-:Y:S05]  /*a750*/  @!P0 NANOSLEEP.SYNCS 0x989680 ;  /* 0x009896800000895d */ /* 0x004fea0003900000 */
[----:B------:R-:W2:Y:S02]  /*a760*/  @!P0 SYNCS.PHASECHK.TRANS64 P0, [R0+URZ+0x40], R5 ;  /* 0x00004005000085a7 */ /* 0x000ea400080010ff */
[----:B--2---:R-:W-:Y:S05]  /*a770*/  @!P0 BRA `(.L_x_113) ;  /* 0xfffffffc00f08947 */ /* 0x004fea000383ffff */
[----:B------:R-:W-:Y:S05]  /*a780*/  BRA `(.L_x_112) ;  /* 0xffffffe800a47947 */ /* 0x000fea000383ffff */
        .weak           $__internal_0_$__cuda_sm10x_tcgen05_guardrail_trap_col_being_dealloced_not_returned_by_alloc
        .type           $__internal_0_$__cuda_sm10x_tcgen05_guardrail_trap_col_being_dealloced_not_returned_by_alloc,@function
        .size           $__internal_0_$__cuda_sm10x_tcgen05_guardrail_trap_col_being_dealloced_not_returned_by_alloc,($__internal_1_$__cuda_sm10x_tcgen05_guardrail_trap_phase_invalid_during_alloc - $__internal_0_$__cuda_sm10x_tcgen05_guardrail_trap_col_being_dealloced_not_returned_by_alloc)
$__internal_0_$__cuda_sm10x_tcgen05_guardrail_trap_col_being_dealloced_not_returned_by_alloc:
[----:B------:R-:W-:Y:S05]  /*a790*/  BPT.TRAP 0x1 ;  /* 0x000000040000795c */ /* 0x000fea0000300000 */
[----:B------:R-:W-:-:S04]  /*a7a0*/  MOV R3, 0x0 ;  /* 0x0000000000037802 */ /* 0x000fc80000000f00 */
[----:B------:R-:W-:Y:S05]  /*a7b0*/  RET.REL.NODEC R2 `(_ZN7cutlass13device_kernelINS_4conv6kernel13ConvUniversalINS1_16ConvProblemShapeILNS1_8OperatorE2ELi3EEENS1_10collective14CollectiveConvINS1_47MainloopSm100TmaUmmaWarpSpecializedImplicitGemmILS5_2ELi4ELi3ELi1ELi2EN4cute5tupleIJNSA_1CILi1EEESD_SD_EEEEENSB_IJNSC_ILi128EEENSB_IJNSC_ILi64EEEEEESI_EEENS_10tfloat32_tESK_NSA_8TiledMMAINSA_8MMA_AtomIJNSA_17SM100_MMA_TF32_SSISK_SK_fLi128ELi64ELNSA_4UMMA5MajorE1ELSP_1ELNSO_7ScaleInE0ELSQ_0EEEEEENSA_6LayoutISE_NSB_IJNSC_ILi0EEESU_SU_EEEEENSB_IJNSA_10UnderscoreESX_SX_EEEEENS7_6detail27Sm100ImplicitGemmTileTraitsINSA_13SM90_TMA_LOADENSA_14ComposedLayoutINSA_7SwizzleILi2ELi5ELi2EEENSA_18smem_ptr_flag_bitsILi32EEENST_INSB_IJNSC_ILi32EEENSC_ILi4EEEEEENSB_IJSD_S18_EEEEEEEvEENS11_INSA_20SM90_TMA_LOAD_IM2COLES1D_vEEEENS_8epilogue10collective18CollectiveEpilogueINS1I_23Sm100TmaWarpSpecializedILi4ELi2ELi16ELb1ELb0EEEJSJ_NSB_IJNST_ISG_SD_EENST_INSC_ILi16EEESD_EEEEESK_NSB_IJlNSB_IJSD_lllEEESU_EEESK_S1S_NS1I_6fusion15FusionCallbacksIS1M_NS1T_17LinearCombinationISK_fSK_fLNS_15FloatRoundStyleE2EEESJ_S1Q_JEEENSA_5SM1004TMEM4LOAD26SM100_TMEM_LOAD_32dp32b16xES12_NS13_INS14_ILi2ELi4ELi3EEES17_NST_INSB_IJNSC_ILi8EEES1O_EEENSB_IJS1O_SD_EEEEEEENSA_39AutoVectorizingCopyWithAssumedAlignmentILi128EEENSA_14SM90_TMA_STOREES28_S2A_S2A_EEEvvEEEEvNT_6ParamsE) ;  /* 0xffffff5802107950 */ /* 0x000fea0003c3ffff */
        .weak           $__internal_1_$__cuda_sm10x_tcgen05_guardrail_trap_phase_invalid_during_alloc
        .type           $__internal_1_$__cuda_sm10x_tcgen05_guardrail_trap_phase_invalid_during_alloc,@function
        .size           $__internal_1_$__cuda_sm10x_tcgen05_guardrail_trap_phase_invalid_during_alloc,($__internal_2_$__cuda_sm10x_tcgen05_guardrail_trap_unallocated_columns_being_dealloced - $__internal_1_$__cuda_sm10x_tcgen05_guardrail_trap_phase_invalid_during_alloc)
$__internal_1_$__cuda_sm10x_tcgen05_guardrail_trap_phase_invalid_during_alloc:
[----:B------:R-:W-:Y:S05]  /*a7c0*/  BPT.TRAP 0x1 ;  /* 0x000000040000795c */ /* 0x000fea0000300000 */
[----:B------:R-:W-:-:S04]  /*a7d0*/  HFMA2 R3, -RZ, RZ, 0, 0 ;  /* 0x00000000ff037431 */ /* 0x000fc800000001ff */
[----:B------:R-:W-:Y:S05]  /*a7e0*/  RET.REL.NODEC R2 `(_ZN7cutlass13device_kernelINS_4conv6kernel13ConvUniversalINS1_16ConvProblemShapeILNS1_8OperatorE2ELi3EEENS1_10collective14CollectiveConvINS1_47MainloopSm100TmaUmmaWarpSpecializedImplicitGemmILS5_2ELi4ELi3ELi1ELi2EN4cute5tupleIJNSA_1CILi1EEESD_SD_EEEEENSB_IJNSC_ILi128EEENSB_IJNSC_ILi64EEEEEESI_EEENS_10tfloat32_tESK_NSA_8TiledMMAINSA_8MMA_AtomIJNSA_17SM100_MMA_TF32_SSISK_SK_fLi128ELi64ELNSA_4UMMA5MajorE1ELSP_1ELNSO_7ScaleInE0ELSQ_0EEEEEENSA_6LayoutISE_NSB_IJNSC_ILi0EEESU_SU_EEEEENSB_IJNSA_10UnderscoreESX_SX_EEEEENS7_6detail27Sm100ImplicitGemmTileTraitsINSA_13SM90_TMA_LOADENSA_14ComposedLayoutINSA_7SwizzleILi2ELi5ELi2EEENSA_18smem_ptr_flag_bitsILi32EEENST_INSB_IJNSC_ILi32EEENSC_ILi4EEEEEENSB_IJSD_S18_EEEEEEEvEENS11_INSA_20SM90_TMA_LOAD_IM2COLES1D_vEEEENS_8epilogue10collective18CollectiveEpilogueINS1I_23Sm100TmaWarpSpecializedILi4ELi2ELi16ELb1ELb0EEEJSJ_NSB_IJNST_ISG_SD_EENST_INSC_ILi16EEESD_EEEEESK_NSB_IJlNSB_IJSD_lllEEESU_EEESK_S1S_NS1I_6fusion15FusionCallbacksIS1M_NS1T_17LinearCombinationISK_fSK_fLNS_15FloatRoundStyleE2EEESJ_S1Q_JEEENSA_5SM1004TMEM4LOAD26SM100_TMEM_LOAD_32dp32b16xES12_NS13_INS14_ILi2ELi4ELi3EEES17_NST_INSB_IJNSC_ILi8EEES1O_EEENSB_IJS1O_SD_EEEEEEENSA_39AutoVectorizingCopyWithAssumedAlignmentILi128EEENSA_14SM90_TMA_STOREES28_S2A_S2A_EEEvvEEEEvNT_6ParamsE) ;  /* 0xffffff5802047950 */ /* 0x000fea0003c3ffff */
        .weak           $__internal_2_$__cuda_sm10x_tcgen05_guardrail_trap_unallocated_columns_being_dealloced
        .type           $__internal_2_$__cuda_sm10x_tcgen05_guardrail_trap_unallocated_columns_being_dealloced,@function
        .size           $__internal_2_$__cuda_sm10x_tcgen05_guardrail_trap_unallocated_columns_being_dealloced,(.L_x_166 - $__internal_2_$__cuda_sm10x_tcgen05_guardrail_trap_unallocated_columns_being_dealloced)
$__internal_2_$__cuda_sm10x_tcgen05_guardrail_trap_unallocated_columns_being_dealloced:
[----:B------:R-:W-:Y:S05]  /*a7f0*/  BPT.TRAP 0x1 ;  /* 0x000000040000795c */ /* 0x000fea0000300000 */
[----:B------:R-:W-:-:S04]  /*a800*/  MOV R3, 0x0 ;  /* 0x0000000000037802 */ /* 0x000fc80000000f00 */
[----:B------:R-:W-:Y:S05]  /*a810*/  RET.REL.NODEC R2 `(_ZN7cutlass13device_kernelINS_4conv6kernel13ConvUniversalINS1_16ConvProblemShapeILNS1_8OperatorE2ELi3EEENS1_10collective14CollectiveConvINS1_47MainloopSm100TmaUmmaWarpSpecializedImplicitGemmILS5_2ELi4ELi3ELi1ELi2EN4cute5tupleIJNSA_1CILi1EEESD_SD_EEEEENSB_IJNSC_ILi128EEENSB_IJNSC_ILi64EEEEEESI_EEENS_10tfloat32_tESK_NSA_8TiledMMAINSA_8MMA_AtomIJNSA_17SM100_MMA_TF32_SSISK_SK_fLi128ELi64ELNSA_4UMMA5MajorE1ELSP_1ELNSO_7ScaleInE0ELSQ_0EEEEEENSA_6LayoutISE_NSB_IJNSC_ILi0EEESU_SU_EEEEENSB_IJNSA_10UnderscoreESX_SX_EEEEENS7_6detail27Sm100ImplicitGemmTileTraitsINSA_13SM90_TMA_LOADENSA_14ComposedLayoutINSA_7SwizzleILi2ELi5ELi2EEENSA_18smem_ptr_flag_bitsILi32EEENST_INSB_IJNSC_ILi32EEENSC_ILi4EEEEEENSB_IJSD_S18_EEEEEEEvEENS11_INSA_20SM90_TMA_LOAD_IM2COLES1D_vEEEENS_8epilogue10collective18CollectiveEpilogueINS1I_23Sm100TmaWarpSpecializedILi4ELi2ELi16ELb1ELb0EEEJSJ_NSB_IJNST_ISG_SD_EENST_INSC_ILi16EEESD_EEEEESK_NSB_IJlNSB_IJSD_lllEEESU_EEESK_S1S_NS1I_6fusion15FusionCallbacksIS1M_NS1T_17LinearCombinationISK_fSK_fLNS_15FloatRoundStyleE2EEESJ_S1Q_JEEENSA_5SM1004TMEM4LOAD26SM100_TMEM_LOAD_32dp32b16xES12_NS13_INS14_ILi2ELi4ELi3EEES17_NST_INSB_IJNSC_ILi8EEES1O_EEENSB_IJS1O_SD_EEEEEEENSA_39AutoVectorizingCopyWithAssumedAlignmentILi128EEENSA_14SM90_TMA_STOREES28_S2A_S2A_EEEvvEEEEvNT_6ParamsE) ;  /* 0xffffff5402f87950 */ /* 0x000fea0003c3ffff */
.L_x_165:
[----:B------:R-:W-:-:S00]  /*a820*/  BRA `(.L_x_165) ;  /* 0xfffffffc00fc7947 */ /* 0x000fc0000383ffff */
[----:B------:R-:W-:-:S00]  /*a830*/  NOP ;  /* 0x0000000000007918 */ /* 0x000fc00000000000 */
        /* <DEDUP_REMOVED lines=12> */
.L_x_166:


//--------------------- .nv.global.init           --------------------------
	.section	.nv.global.init,"aw",@progbits
.nv.global.init:
	.type		$str$29,@object
	.size		$str$29,($str$30 - $str$29)
$str$29:
        /*0000*/ 	.byte	0x28, 0x61, 0x64, 0x64, 0x72, 0x65, 0x73, 0x73, 0x20, 0x26, 0x20, 0x6d, 0x61, 0x73, 0x6b, 0x29
        /*0010*/ 	.byte	0x20, 0x3d, 0x3d, 0x20, 0x30, 0x00
	.type		$str$30,@object
	.size		$str$30,($str$28 - $str$30)
$str$30:
        /*0016*/ 	.byte	0x2f, 0x74, 0x6d, 0x70, 0x2f, 0x63, 0x75, 0x74, 0x6c, 0x61, 0x73, 0x73, 0x5f, 0x73, 0x77, 0x65
        /*0026*/ 	.byte	0x65, 0x70, 0x5f, 0x73, 0x72, 0x63, 0x2f, 0x69, 0x6e, 0x63, 0x6c, 0x75, 0x64, 0x65, 0x2f, 0x63
        /*0036*/ 	.byte	0x75, 0x74, 0x65, 0x2f, 0x70, 0x6f, 0x69, 0x6e, 0x74, 0x65, 0x72, 0x5f, 0x66, 0x6c, 0x61, 0x67
        /*0046*/ 	.byte	0x67, 0x65, 0x64, 0x2e, 0x68, 0x70, 0x70, 0x00
	.type		$str$28,@object
	.size		$str$28,($str$27 - $str$28)
$str$28:
        /*004e*/ 	.byte	0x2f, 0x74, 0x6d, 0x70, 0x2f, 0x63, 0x75, 0x74, 0x6c, 0x61, 0x73, 0x73, 0x5f, 0x73, 0x77, 0x65
        /*005e*/ 	.byte	0x65, 0x70, 0x5f, 0x73, 0x72, 0x63, 0x2f, 0x69, 0x6e, 0x63, 0x6c, 0x75, 0x64, 0x65, 0x2f, 0x63
        /*006e*/ 	.byte	0x75, 0x74, 0x65, 0x2f, 0x61, 0x74, 0x6f, 0x6d, 0x2f, 0x63, 0x6f, 0x70, 0x79, 0x5f, 0x74, 0x72
        /*007e*/ 	.byte	0x61, 0x69, 0x74, 0x73, 0x5f, 0x73, 0x6d, 0x31, 0x30, 0x30, 0x2e, 0x68, 0x70, 0x70, 0x00
	.type		$str$27,@object
	.size		$str$27,(__unnamed_1 - $str$27)
$str$27:
        /*008d*/ 	.byte	0x28, 0x28, 0x75, 0x69, 0x6e, 0x74, 0x33, 0x32, 0x5f, 0x74, 0x28, 0x74, 0x68, 0x72, 0x65, 0x61
        /*009d*/ 	.byte	0x64, 0x49, 0x64, 0x78, 0x2e, 0x78, 0x29, 0x20, 0x2f, 0x20, 0x33, 0x32, 0x29, 0x20, 0x25, 0x20
        /*00ad*/ 	.byte	0x34, 0x29, 0x20, 0x3d, 0x3d, 0x20, 0x28, 0x28, 0x28, 0x74, 0x6d, 0x65, 0x6d, 0x5f, 0x61, 0x64
        /*00bd*/ 	.byte	0x64, 0x72, 0x20, 0x3e, 0x3e, 0x20, 0x31, 0x36, 0x29, 0x20, 0x2f, 0x20, 0x33, 0x32, 0x29, 0x20
        /*00cd*/ 	.byte	0x25, 0x20, 0x34, 0x29, 0x00
	.type		__unnamed_1,@object
	.size		__unnamed_1,(__unnamed_2 - __unnamed_1)
__unnamed_1:
        /*00d2*/ 	.byte	0x61, 0x75, 0x74, 0x6f, 0x20, 0x63, 0x75, 0x74, 0x65, 0x3a, 0x3a, 0x61, 0x73, 0x5f, 0x70, 0x6f
        /* <DEDUP_REMOVED lines=24> */
        /*0262*/ 	.byte	0x32, 0x30, 0x34, 0x38, 0x3e, 0x3e, 0x3e, 0x3e, 0x5d, 0x00
	.type		__unnamed_2,@object
	.size		__unnamed_2,(.L_2 - __unnamed_2)
__unnamed_2:
        /* <DEDUP_REMOVED lines=42> */
        /*050c*/ 	.byte	0x3e, 0x5d, 0x00
.L_2:


//--------------------- .nv.shared._ZN7cutlass13device_kernelINS_4conv6kernel13ConvUniversalINS1_16ConvProblemShapeILNS1_8OperatorE2ELi3EEENS1_10collective14CollectiveConvINS1_47MainloopSm100TmaUmmaWarpSpecializedImplicitGemmILS5_2ELi4ELi3ELi1ELi2EN4cute5tupleIJNSA_1CILi1EEESD_SD_EEEEENSB_IJNSC_ILi128EEENSB_IJNSC_ILi64EEEEEESI_EEENS_10tfloat32_tESK_NSA_8TiledMMAINSA_8MMA_AtomIJNSA_17SM100_MMA_TF32_SSISK_SK_fLi128ELi64ELNSA_4UMMA5MajorE1ELSP_1ELNSO_7ScaleInE0ELSQ_0EEEEEENSA_6LayoutISE_NSB_IJNSC_ILi0EEESU_SU_EEEEENSB_IJNSA_10UnderscoreESX_SX_EEEEENS7_6detail27Sm100ImplicitGemmTileTraitsINSA_13SM90_TMA_LOADENSA_14ComposedLayoutINSA_7SwizzleILi2ELi5ELi2EEENSA_18smem_ptr_flag_bitsILi32EEENST_INSB_IJNSC_ILi32EEENSC_ILi4EEEEEENSB_IJSD_S18_EEEEEEEvEENS11_INSA_20SM90_TMA_LOAD_IM2COLES1D_vEEEENS_8epilogue10collective18CollectiveEpilogueINS1I_23Sm100TmaWarpSpecializedILi4ELi2ELi16ELb1ELb0EEEJSJ_NSB_IJNST_ISG_SD_EENST_INSC_ILi16EEESD_EEEEESK_NSB_IJlNSB_IJSD_lllEEESU_EEESK_S1S_NS1I_6fusion15FusionCallbacksIS1M_NS1T_17LinearCombinationISK_fSK_fLNS_15FloatRoundStyleE2EEESJ_S1Q_JEEENSA_5SM1004TMEM4LOAD26SM100_TMEM_LOAD_32dp32b16xES12_NS13_INS14_ILi2ELi4ELi3EEES17_NST_INSB_IJNSC_ILi8EEES1O_EEENSB_IJS1O_SD_EEEEEEENSA_39AutoVectorizingCopyWithAssumedAlignmentILi128EEENSA_14SM90_TMA_STOREES28_S2A_S2A_EEEvvEEEEvNT_6ParamsE --------------------------
	.section	.nv.shared._ZN7cutlass13device_kernelINS_4conv6kernel13ConvUniversalINS1_16ConvProblemShapeILNS1_8OperatorE2ELi3EEENS1_10collective14CollectiveConvINS1_47MainloopSm100TmaUmmaWarpSpecializedImplicitGemmILS5_2ELi4ELi3ELi1ELi2EN4cute5tupleIJNSA_1CILi1EEESD_SD_EEEEENSB_IJNSC_ILi128EEENSB_IJNSC_ILi64EEEEEESI_EEENS_10tfloat32_tESK_NSA_8TiledMMAINSA_8MMA_AtomIJNSA_17SM100_MMA_TF32_SSISK_SK_fLi128ELi64ELNSA_4UMMA5MajorE1ELSP_1ELNSO_7ScaleInE0ELSQ_0EEEEEENSA_6LayoutISE_NSB_IJNSC_ILi0EEESU_SU_EEEEENSB_IJNSA_10UnderscoreESX_SX_EEEEENS7_6detail27Sm100ImplicitGemmTileTraitsINSA_13SM90_TMA_LOADENSA_14ComposedLayoutINSA_7SwizzleILi2ELi5ELi2EEENSA_18smem_ptr_flag_bitsILi32EEENST_INSB_IJNSC_ILi32EEENSC_ILi4EEEEEENSB_IJSD_S18_EEEEEEEvEENS11_INSA_20SM90_TMA_LOAD_IM2COLES1D_vEEEENS_8epilogue10collective18CollectiveEpilogueINS1I_23Sm100TmaWarpSpecializedILi4ELi2ELi16ELb1ELb0EEEJSJ_NSB_IJNST_ISG_SD_EENST_INSC_ILi16EEESD_EEEEESK_NSB_IJlNSB_IJSD_lllEEESU_EEESK_S1S_NS1I_6fusion15FusionCallbacksIS1M_NS1T_17LinearCombinationISK_fSK_fLNS_15FloatRoundStyleE2EEESJ_S1Q_JEEENSA_5SM1004TMEM4LOAD26SM100_TMEM_LOAD_32dp32b16xES12_NS13_INS14_ILi2ELi4ELi3EEES17_NST_INSB_IJNSC_ILi8EEES1O_EEENSB_IJS1O_SD_EEEEEEENSA_39AutoVectorizingCopyWithAssumedAlignmentILi128EEENSA_14SM90_TMA_STOREES28_S2A_S2A_EEEvvEEEEvNT_6ParamsE,"aw",@nobits
	.sectionflags	@""
	.align	16
	.zero		1024


//--------------------- .nv.shared.reserved.0     --------------------------
	.section	.nv.shared.reserved.0,"aw",@nobits
	.weak		__nv_reservedSMEM_offset_0_alias
	.size		__nv_reservedSMEM_offset_0_alias, 0, 64
	.other		__nv_reservedSMEM_offset_0_alias,@"STO_CUDA_RESERVED_SHARED STV_DEFAULT"
__nv_reservedSMEM_offset_0_alias:
	.zero		0
.nv.shared.reserved.0:
	.zero		64
	.weak		__nv_reservedSMEM_tcgen05_partition
	.type		__nv_reservedSMEM_tcgen05_partition,@object
	.size		__nv_reservedSMEM_tcgen05_partition,(.L_0 - __nv_reservedSMEM_tcgen05_partition)
__nv_reservedSMEM_tcgen05_partition:
	.zero		32
.L_0:


//--------------------- .nv.global                --------------------------
	.section	.nv.global,"aw",@nobits
.nv.global:
	.type		_ZN39_INTERNAL_16e5810e_4_k_cu_b1a35380_33544cute1_E,@object
	.size		_ZN39_INTERNAL_16e5810e_4_k_cu_b1a35380_33544cute1_E,(_ZN39_INTERNAL_16e5810e_4_k_cu_b1a35380_33544cuda3std3__45__cpo6cbeginE - _ZN39_INTERNAL_16e5810e_4_k_cu_b1a35380_33544cute1_E)
_ZN39_INTERNAL_16e5810e_4_k_cu_b1a35380_33544cute1_E:
	.zero		1
	.type		_ZN39_INTERNAL_16e5810e_4_k_cu_b1a35380_33544cuda3std3__45__cpo6cbeginE,@object
	.size		_ZN39_INTERNAL_16e5810e_4_k_cu_b1a35380_33544cuda3std3__45__cpo6cbeginE,(_ZN39_INTERNAL_16e5810e_4_k_cu_b1a35380_33544cuda3std3__48in_placeE - _ZN39_INTERNAL_16e5810e_4_k_cu_b1a35380_33544cuda3std3__45__cpo6cbeginE)
_ZN39_INTERNAL_16e5810e_4_k_cu_b1a35380_33544cuda3std3__45__cpo6cbeginE:
	.zero		1
	.type		_ZN39_INTERNAL_16e5810e_4_k_cu_b1a35380_33544cuda3std3__48in_placeE,@object
	.size		_ZN39_INTERNAL_16e5810e_4_k_cu_b1a35380_33544cuda3std3__48in_placeE,(_ZN39_INTERNAL_16e5810e_4_k_cu_b1a35380_33544cuda3std6ranges3__45__cpo9iter_moveE - _ZN39_INTERNAL_16e5810e_4_k_cu_b1a35380_33544cuda3std3__48in_placeE)
_ZN39_INTERNAL_16e5810e_4_k_cu_b1a35380_33544cuda3std3__48in_placeE:
	.zero		1
	.type		_ZN39_INTERNAL_16e5810e_4_k_cu_b1a35380_33544cuda3std6ranges3__45__cpo9iter_moveE,@object
	.size		_ZN39_INTERNAL_16e5810e_4_k_cu_b1a35380_33544cuda3std6ranges3__45__cpo9iter_moveE,(_ZN39_INTERNAL_16e5810e_4_k_cu_b1a35380_33544cuda3std3__45__cpo5beginE - _ZN39_INTERNAL_16e5810e_4_k_cu_b1a35380_33544cuda3std6ranges3__45__cpo9iter_moveE)
_ZN39_INTERNAL_16e5810e_4_k_cu_b1a35380_33544cuda3std6ranges3__45__cpo9iter_moveE:
	.zero		1
	.type		_ZN39_INTERNAL_16e5810e_4_k_cu_b1a35380_33544cuda3std3__45__cpo5beginE,@object
	.size		_ZN39_INTERNAL_16e5810e_4_k_cu_b1a35380_33544cuda3std3__45__cpo5beginE,(_ZN39_INTERNAL_16e5810e_4_k_cu_b1a35380_33544cuda3std3__441_GLOBAL__N__16e5810e_4_k_cu_b1a35380_33546ignoreE - _ZN39_INTERNAL_16e5810e_4_k_cu_b1a35380_33544cuda3std3__45__cpo5beginE)
_ZN39_INTERNAL_16e5810e_4_k_cu_b1a35380_33544cuda3std3__45__cpo5beginE:
	.zero		1
	.type		_ZN39_INTERNAL_16e5810e_4_k_cu_b1a35380_33544cuda3std3__441_GLOBAL__N__16e5810e_4_k_cu_b1a35380_33546ignoreE,@object
	.size		_ZN39_INTERNAL_16e5810e_4_k_cu_b1a35380_33544cuda3std3__441_GLOBAL__N__16e5810e_4_k_cu_b1a35380_33546ignoreE,(_ZN39_INTERNAL_16e5810e_4_k_cu_b1a35380_33544cute7productE - _ZN39_INTERNAL_16e5810e_4_k_cu_b1a35380_33544cuda3std3__441_GLOBAL__N__16e5810e_4_k_cu_b1a35380_33546ignoreE)
_ZN39_INTERNAL_16e5810e_4_k_cu_b1a35380_33544cuda3std3__441_GLOBAL__N__16e5810e_4_k_cu_b1a35380_33546ignoreE:
	.zero		1
	.type		_ZN39_INTERNAL_16e5810e_4_k_cu_b1a35380_33544cute7productE,@object
	.size		_ZN39_INTERNAL_16e5810e_4_k_cu_b1a35380_33544cute7productE,(_ZN39_INTERNAL_16e5810e_4_k_cu_b1a35380_33544cuda3std3__45__cpo3endE - _ZN39_INTERNAL_16e5810e_4_k_cu_b1a35380_33544cute7productE)
_ZN39_INTERNAL_16e5810e_4_k_cu_b1a35380_33544cute7productE:
	.zero		1
	.type		_ZN39_INTERNAL_16e5810e_4_k_cu_b1a35380_33544cuda3std3__45__cpo3endE,@object
	.size		_ZN39_INTERNAL_16e5810e_4_k_cu_b1a35380_33544cuda3std3__45__cpo3endE,(_ZN39_INTERNAL_16e5810e_4_k_cu_b1a35380_33544cuda3std3__419piecewise_constructE - _ZN39_INTERNAL_16e5810e_4_k_cu_b1a35380_33544cuda3std3__45__cpo3endE)
_ZN39_INTERNAL_16e5810e_4_k_cu_b1a35380_33544cuda3std3__45__cpo3endE:
	.zero		1
	.type		_ZN39_INTERNAL_16e5810e_4_k_cu_b1a35380_33544cuda3std3__419piecewise_constructE,@object
	.size		_ZN39_INTERNAL_16e5810e_4_k_cu_b1a35380_33544cuda3std3__419piecewise_constructE,(_ZN39_INTERNAL_16e5810e_4_k_cu_b1a35380_33544cuda3std3__45__cpo4cendE - _ZN39_INTERNAL_16e5810e_4_k_cu_b1a35380_33544cuda3std3__419piecewise_constructE)
_ZN39_INTERNAL_16e5810e_4_k_cu_b1a35380_33544cuda3std3__419piecewise_constructE:
	.zero		1
	.type		_ZN39_INTERNAL_16e5810e_4_k_cu_b1a35380_33544cuda3std3__45__cpo4cendE,@object
	.size		_ZN39_INTERNAL_16e5810e_4_k_cu_b1a35380_33544cuda3std3__45__cpo4cendE,(_ZN39_INTERNAL_16e5810e_4_k_cu_b1a35380_33544cuda3std6ranges3__45__cpo4swapE - _ZN39_INTERNAL_16e5810e_4_k_cu_b1a35380_33544cuda3std3__45__cpo4cendE)
_ZN39_INTERNAL_16e5810e_4_k_cu_b1a35380_33544cuda3std3__45__cpo4cendE:
	.zero		1
	.type		_ZN39_INTERNAL_16e5810e_4_k_cu_b1a35380_33544cuda3std6ranges3__45__cpo4swapE,@object
	.size		_ZN39_INTERNAL_16e5810e_4_k_cu_b1a35380_33544cuda3std6ranges3__45__cpo4swapE,(.L_10 - _ZN39_INTERNAL_16e5810e_4_k_cu_b1a35380_33544cuda3std6ranges3__45__cpo4swapE)
_ZN39_INTERNAL_16e5810e_4_k_cu_b1a35380_33544cuda3std6ranges3__45__cpo4swapE:
	.zero		1
.L_10:


//--------------------- .nv.constant0._ZN7cutlass13device_kernelINS_4conv6kernel13ConvUniversalINS1_16ConvProblemShapeILNS1_8OperatorE2ELi3EEENS1_10collective14CollectiveConvINS1_47MainloopSm100TmaUmmaWarpSpecializedImplicitGemmILS5_2ELi4ELi3ELi1ELi2EN4cute5tupleIJNSA_1CILi1EEESD_SD_EEEEENSB_IJNSC_ILi128EEENSB_IJNSC_ILi64EEEEEESI_EEENS_10tfloat32_tESK_NSA_8TiledMMAINSA_8MMA_AtomIJNSA_17SM100_MMA_TF32_SSISK_SK_fLi128ELi64ELNSA_4UMMA5MajorE1ELSP_1ELNSO_7ScaleInE0ELSQ_0EEEEEENSA_6LayoutISE_NSB_IJNSC_ILi0EEESU_SU_EEEEENSB_IJNSA_10UnderscoreESX_SX_EEEEENS7_6detail27Sm100ImplicitGemmTileTraitsINSA_13SM90_TMA_LOADENSA_14ComposedLayoutINSA_7SwizzleILi2ELi5ELi2EEENSA_18smem_ptr_flag_bitsILi32EEENST_INSB_IJNSC_ILi32EEENSC_ILi4EEEEEENSB_IJSD_S18_EEEEEEEvEENS11_INSA_20SM90_TMA_LOAD_IM2COLES1D_vEEEENS_8epilogue10collective18CollectiveEpilogueINS1I_23Sm100TmaWarpSpecializedILi4ELi2ELi16ELb1ELb0EEEJSJ_NSB_IJNST_ISG_SD_EENST_INSC_ILi16EEESD_EEEEESK_NSB_IJlNSB_IJSD_lllEEESU_EEESK_S1S_NS1I_6fusion15FusionCallbacksIS1M_NS1T_17LinearCombinationISK_fSK_fLNS_15FloatRoundStyleE2EEESJ_S1Q_JEEENSA_5SM1004TMEM4LOAD26SM100_TMEM_LOAD_32dp32b16xES12_NS13_INS14_ILi2ELi4ELi3EEES17_NST_INSB_IJNSC_ILi8EEES1O_EEENSB_IJS1O_SD_EEEEEEENSA_39AutoVectorizingCopyWithAssumedAlignmentILi128EEENSA_14SM90_TMA_STOREES28_S2A_S2A_EEEvvEEEEvNT_6ParamsE --------------------------
	.section	.nv.constant0._ZN7cutlass13device_kernelINS_4conv6kernel13ConvUniversalINS1_16ConvProblemShapeILNS1_8OperatorE2ELi3EEENS1_10collective14CollectiveConvINS1_47MainloopSm100TmaUmmaWarpSpecializedImplicitGemmILS5_2ELi4ELi3ELi1ELi2EN4cute5tupleIJNSA_1CILi1EEESD_SD_EEEEENSB_IJNSC_ILi128EEENSB_IJNSC_ILi64EEEEEESI_EEENS_10tfloat32_tESK_NSA_8TiledMMAINSA_8MMA_AtomIJNSA_17SM100_MMA_TF32_SSISK_SK_fLi128ELi64ELNSA_4UMMA5MajorE1ELSP_1ELNSO_7ScaleInE0ELSQ_0EEEEEENSA_6LayoutISE_NSB_IJNSC_ILi0EEESU_SU_EEEEENSB_IJNSA_10UnderscoreESX_SX_EEEEENS7_6detail27Sm100ImplicitGemmTileTraitsINSA_13SM90_TMA_LOADENSA_14ComposedLayoutINSA_7SwizzleILi2ELi5ELi2EEENSA_18smem_ptr_flag_bitsILi32EEENST_INSB_IJNSC_ILi32EEENSC_ILi4EEEEEENSB_IJSD_S18_EEEEEEEvEENS11_INSA_20SM90_TMA_LOAD_IM2COLES1D_vEEEENS_8epilogue10collective18CollectiveEpilogueINS1I_23Sm100TmaWarpSpecializedILi4ELi2ELi16ELb1ELb0EEEJSJ_NSB_IJNST_ISG_SD_EENST_INSC_ILi16EEESD_EEEEESK_NSB_IJlNSB_IJSD_lllEEESU_EEESK_S1S_NS1I_6fusion15FusionCallbacksIS1M_NS1T_17LinearCombinationISK_fSK_fLNS_15FloatRoundStyleE2EEESJ_S1Q_JEEENSA_5SM1004TMEM4LOAD26SM100_TMEM_LOAD_32dp32b16xES12_NS13_INS14_ILi2ELi4ELi3EEES17_NST_INSB_IJNSC_ILi8EEES1O_EEENSB_IJS1O_SD_EEEEEEENSA_39AutoVectorizingCopyWithAssumedAlignmentILi128EEENSA_14SM90_TMA_STOREES28_S2A_S2A_EEEvvEEEEvNT_6ParamsE,"a",@progbits
	.sectionflags	@""
	.align	4
.nv.constant0._ZN7cutlass13device_kernelINS_4conv6kernel13ConvUniversalINS1_16ConvProblemShapeILNS1_8OperatorE2ELi3EEENS1_10collective14CollectiveConvINS1_47MainloopSm100TmaUmmaWarpSpecializedImplicitGemmILS5_2ELi4ELi3ELi1ELi2EN4cute5tupleIJNSA_1CILi1EEESD_SD_EEEEENSB_IJNSC_ILi128EEENSB_IJNSC_ILi64EEEEEESI_EEENS_10tfloat32_tESK_NSA_8TiledMMAINSA_8MMA_AtomIJNSA_17SM100_MMA_TF32_SSISK_SK_fLi128ELi64ELNSA_4UMMA5MajorE1ELSP_1ELNSO_7ScaleInE0ELSQ_0EEEEEENSA_6LayoutISE_NSB_IJNSC_ILi0EEESU_SU_EEEEENSB_IJNSA_10UnderscoreESX_SX_EEEEENS7_6detail27Sm100ImplicitGemmTileTraitsINSA_13SM90_TMA_LOADENSA_14ComposedLayoutINSA_7SwizzleILi2ELi5ELi2EEENSA_18smem_ptr_flag_bitsILi32EEENST_INSB_IJNSC_ILi32EEENSC_ILi4EEEEEENSB_IJSD_S18_EEEEEEEvEENS11_INSA_20SM90_TMA_LOAD_IM2COLES1D_vEEEENS_8epilogue10collective18CollectiveEpilogueINS1I_23Sm100TmaWarpSpecializedILi4ELi2ELi16ELb1ELb0EEEJSJ_NSB_IJNST_ISG_SD_EENST_INSC_ILi16EEESD_EEEEESK_NSB_IJlNSB_IJSD_lllEEESU_EEESK_S1S_NS1I_6fusion15FusionCallbacksIS1M_NS1T_17LinearCombinationISK_fSK_fLNS_15FloatRoundStyleE2EEESJ_S1Q_JEEENSA_5SM1004TMEM4LOAD26SM100_TMEM_LOAD_32dp32b16xES12_NS13_INS14_ILi2ELi4ELi3EEES17_NST_INSB_IJNSC_ILi8EEES1O_EEENSB_IJS1O_SD_EEEEEEENSA_39AutoVectorizingCopyWithAssumedAlignmentILi128EEENSA_14SM90_TMA_STOREES28_S2A_S2A_EEEvvEEEEvNT_6ParamsE:
	.zero		3200


//--------------------- SYMBOLS --------------------------

	.type		.nv.reservedSmem.offset0,@object
	.size		.nv.reservedSmem.offset0,0x4
	.type		.nv.reservedSmem.cap,@object
	.size		.nv.reservedSmem.cap,0x4
	.type		__assertfail,@function
